def matmul_kernel(
    a_ptr,
    b_ptr,
    c_ptr,
    M,
    N,
    K,
    stride_am,
    stride_ak,
    stride_bk,
    stride_bn,
    stride_cm,
    stride_cn,
    BLOCK_M: tl.constexpr,
    BLOCK_N: tl.constexpr,
    BLOCK_K: tl.constexpr,
    GROUP_M: tl.constexpr,
):
    pid = tl.program_id(axis=0)
    num_pid_m = tl.cdiv(M, BLOCK_M)
    num_pid_n = tl.cdiv(N, BLOCK_N)
    num_pid_in_group = GROUP_M * num_pid_n
    group_id = pid // num_pid_in_group
    first_pid_m = group_id * GROUP_M
    group_size_m = min(num_pid_m - first_pid_m, GROUP_M)
    pid_m = first_pid_m + ((pid % num_pid_in_group) % group_size_m)
    pid_n = (pid % num_pid_in_group) // group_size_m

    offs_am = (pid_m * BLOCK_M + tl.arange(0, BLOCK_M)) % M
    offs_bn = (pid_n * BLOCK_N + tl.arange(0, BLOCK_N)) % N
    offs_k = tl.arange(0, BLOCK_K)
    a_ptrs = a_ptr + offs_am[:, None] * stride_am + offs_k[None, :] * stride_ak
    b_ptrs = b_ptr + offs_k[:, None] * stride_bk + offs_bn[None, :] * stride_bn

    acc = tl.zeros((BLOCK_M, BLOCK_N), dtype=tl.float32)
    for kk in range(0, tl.cdiv(K, BLOCK_K)):
        a = tl.load(a_ptrs, mask=offs_k[None, :] < K - kk * BLOCK_K, other=0.0)
        b = tl.load(b_ptrs, mask=offs_k[:, None] < K - kk * BLOCK_K, other=0.0)
        acc = tl.dot(a, b, acc)
        a_ptrs += BLOCK_K * stride_ak
        b_ptrs += BLOCK_K * stride_bk

    c = acc.to(c_ptr.dtype.element_ty)
    offs_cm = pid_m * BLOCK_M + tl.arange(0, BLOCK_M)
    offs_cn = pid_n * BLOCK_N + tl.arange(0, BLOCK_N)
    c_ptrs = c_ptr + offs_cm[:, None] * stride_cm + offs_cn[None, :] * stride_cn
    mask = (offs_cm[:, None] < M) & (offs_cn[None, :] < N)
    tl.store(c_ptrs, c, mask=mask)

# config = {"BLOCK_K": 32, "BLOCK_M": 512, "BLOCK_N": 32, "GROUP_M": 8, "arch": "sm_100", "dtype": "fp8e4m3", "num_ctas": 1, "num_stages": 2, "num_warps": 8}
# arch = sm_100


// ===== COMPILED SASS (sm_100a) =====

	.target	sm_100a

	.elftype	@"ET_EXEC"


//--------------------- .note.nv.tkinfo           --------------------------
	.section	.note.nv.tkinfo,"",@"SHT_NOTE"
	.sectionflags	@"SHF_NOTE_NV_TKINFO"
	.tkinfo
        /*0018*/ 	.word	0x00000081
        /*0030*/ 	.string	""
        /*0030*/ 	.string	"ptxas-blackwell"
        /*0030*/ 	.string	"Cuda compilation tools, release 12.9, V12.9.86"
        /*0030*/ 	.string	"Build cuda_12.9.r12.9/compiler.36037853_0"
        /*0030*/ 	.string	"-v  -suppress-debug-info  -lineinfo  -arch sm_100a "



//--------------------- .note.nv.cuver            --------------------------
	.section	.note.nv.cuver,"",@"SHT_NOTE"
	.sectionflags	@"SHF_NOTE_NV_CUVER"
        /*0018*/ 	.short	0x0001
        /*001a*/ 	.short	0x0064
        /*001c*/ 	.short	0x0001
        /*001e*/ 	.short	0x0000
        /*0020*/ 	.short	0x0001
        /*0022*/ 	.short	0x0000


//--------------------- .nv.info                  --------------------------
	.section	.nv.info,"",@"SHT_CUDA_INFO"
	.align	4


	//----- nvinfo : EIATTR_REGCOUNT
	.align		4
        /*0000*/ 	.byte	0x04, 0x2f
        /*0002*/ 	.short	(.L_4 - .L_3)
	.align		4
.L_3:
        /*0004*/ 	.word	index@(matmul_kernel)
        /*0008*/ 	.word	0x000000ee


	//----- nvinfo : EIATTR_FRAME_SIZE
	.align		4
.L_4:
        /*000c*/ 	.byte	0x04, 0x11
        /*000e*/ 	.short	(.L_6 - .L_5)
	.align		4
.L_5:
        /*0010*/ 	.word	index@($__internal_2_$__cuda_sm10x_tcgen05_guardrail_trap_unallocated_columns_being_dealloced)
        /*0014*/ 	.word	0x00000000


	//----- nvinfo : EIATTR_FRAME_SIZE
	.align		4
.L_6:
        /*0018*/ 	.byte	0x04, 0x11
        /*001a*/ 	.short	(.L_8 - .L_7)
	.align		4
.L_7:
        /*001c*/ 	.word	index@($__internal_1_$__cuda_sm10x_tcgen05_guardrail_trap_phase_invalid_during_alloc)
        /*0020*/ 	.word	0x00000000


	//----- nvinfo : EIATTR_FRAME_SIZE
	.align		4
.L_8:
        /*0024*/ 	.byte	0x04, 0x11
        /*0026*/ 	.short	(.L_10 - .L_9)
	.align		4
.L_9:
        /*0028*/ 	.word	index@($__internal_0_$__cuda_sm10x_tcgen05_guardrail_trap_col_being_dealloced_not_returned_by_alloc)
        /*002c*/ 	.word	0x00000000


	//----- nvinfo : EIATTR_FRAME_SIZE
	.align		4
.L_10:
        /*0030*/ 	.byte	0x04, 0x11
        /*0032*/ 	.short	(.L_12 - .L_11)
	.align		4
.L_11:
        /*0034*/ 	.word	index@(matmul_kernel)
        /*0038*/ 	.word	0x00000000


	//----- nvinfo : EIATTR_MIN_STACK_SIZE
	.align		4
.L_12:
        /*003c*/ 	.byte	0x04, 0x12
        /*003e*/ 	.short	(.L_14 - .L_13)
	.align		4
.L_13:
        /*0040*/ 	.word	index@(matmul_kernel)
        /*0044*/ 	.word	0x00000000
.L_14:


//--------------------- .nv.info.matmul_kernel    --------------------------
	.section	.nv.info.matmul_kernel,"",@"SHT_CUDA_INFO"
	.sectionflags	@""
	.align	4


	//----- nvinfo : EIATTR_CUDA_API_VERSION
	.align		4
        /*0000*/ 	.byte	0x04, 0x37
        /*0002*/ 	.short	(.L_16 - .L_15)
.L_15:
        /*0004*/ 	.word	0x00000081


	//----- nvinfo : EIATTR_KPARAM_INFO
	.align		4
.L_16:
        /*0008*/ 	.byte	0x04, 0x17
        /*000a*/ 	.short	(.L_18 - .L_17)
.L_17:
        /*000c*/ 	.word	0x00000000
        /*0010*/ 	.short	0x000d
        /*0012*/ 	.short	0x0048
        /*0014*/ 	.byte	0x00, 0xf4, 0x21, 0x00


	//----- nvinfo : EIATTR_KPARAM_INFO
	.align		4
.L_18:
        /*0018*/ 	.byte	0x04, 0x17
        /*001a*/ 	.short	(.L_20 - .L_19)
.L_19:
        /*001c*/ 	.word	0x00000000
        /*0020*/ 	.short	0x000c
        /*0022*/ 	.short	0x0040
        /*0024*/ 	.byte	0x00, 0xf4, 0x21, 0x00


	//----- nvinfo : EIATTR_KPARAM_INFO
	.align		4
.L_20:
        /*0028*/ 	.byte	0x04, 0x17
        /*002a*/ 	.short	(.L_22 - .L_21)
.L_21:
        /*002c*/ 	.word	0x00000000
        /*0030*/ 	.short	0x000b
        /*0032*/ 	.short	0x0038
        /*0034*/ 	.byte	0x00, 0xf0, 0x11, 0x00


	//----- nvinfo : EIATTR_KPARAM_INFO
	.align		4
.L_22:
        /*0038*/ 	.byte	0x04, 0x17
        /*003a*/ 	.short	(.L_24 - .L_23)
.L_23:
        /*003c*/ 	.word	0x00000000
        /*0040*/ 	.short	0x000a
        /*0042*/ 	.short	0x0034
        /*0044*/ 	.byte	0x00, 0xf0, 0x11, 0x00


	//----- nvinfo : EIATTR_KPARAM_INFO
	.align		4
.L_24:
        /*0048*/ 	.byte	0x04, 0x17
        /*004a*/ 	.short	(.L_26 - .L_25)
.L_25:
        /*004c*/ 	.word	0x00000000
        /*0050*/ 	.short	0x0009
        /*0052*/ 	.short	0x0030
        /*0054*/ 	.byte	0x00, 0xf0, 0x11, 0x00


	//----- nvinfo : EIATTR_KPARAM_INFO
	.align		4
.L_26:
        /*0058*/ 	.byte	0x04, 0x17
        /*005a*/ 	.short	(.L_28 - .L_27)
.L_27:
        /*005c*/ 	.word	0x00000000
        /*0060*/ 	.short	0x0008
        /*0062*/ 	.short	0x002c
        /*0064*/ 	.byte	0x00, 0xf0, 0x11, 0x00


	//----- nvinfo : EIATTR_KPARAM_INFO
	.align		4
.L_28:
        /*0068*/ 	.byte	0x04, 0x17
        /*006a*/ 	.short	(.L_30 - .L_29)
.L_29:
        /*006c*/ 	.word	0x00000000
        /*0070*/ 	.short	0x0007
        /*0072*/ 	.short	0x0028
        /*0074*/ 	.byte	0x00, 0xf0, 0x11, 0x00


	//----- nvinfo : EIATTR_KPARAM_INFO
	.align		4
.L_30:
        /*0078*/ 	.byte	0x04, 0x17
        /*007a*/ 	.short	(.L_32 - .L_31)
.L_31:
        /*007c*/ 	.word	0x00000000
        /*0080*/ 	.short	0x0006
        /*0082*/ 	.short	0x0024
        /*0084*/ 	.byte	0x00, 0xf0, 0x11, 0x00


	//----- nvinfo : EIATTR_KPARAM_INFO
	.align		4
.L_32:
        /*0088*/ 	.byte	0x04, 0x17
        /*008a*/ 	.short	(.L_34 - .L_33)
.L_33:
        /*008c*/ 	.word	0x00000000
        /*0090*/ 	.short	0x0005
        /*0092*/ 	.short	0x0020
        /*0094*/ 	.byte	0x00, 0xf0, 0x11, 0x00


	//----- nvinfo : EIATTR_KPARAM_INFO
	.align		4
.L_34:
        /*0098*/ 	.byte	0x04, 0x17
        /*009a*/ 	.short	(.L_36 - .L_35)
.L_35:
        /*009c*/ 	.word	0x00000000
        /*00a0*/ 	.short	0x0004
        /*00a2*/ 	.short	0x001c
        /*00a4*/ 	.byte	0x00, 0xf0, 0x11, 0x00


	//----- nvinfo : EIATTR_KPARAM_INFO
	.align		4
.L_36:
        /*00a8*/ 	.byte	0x04, 0x17
        /*00aa*/ 	.short	(.L_38 - .L_37)
.L_37:
        /*00ac*/ 	.word	0x00000000
        /*00b0*/ 	.short	0x0003
        /*00b2*/ 	.short	0x0018
        /*00b4*/ 	.byte	0x00, 0xf0, 0x11, 0x00


	//----- nvinfo : EIATTR_KPARAM_INFO
	.align		4
.L_38:
        /*00b8*/ 	.byte	0x04, 0x17
        /*00ba*/ 	.short	(.L_40 - .L_39)
.L_39:
        /*00bc*/ 	.word	0x00000000
        /*00c0*/ 	.short	0x0002
        /*00c2*/ 	.short	0x0010
        /*00c4*/ 	.byte	0x00, 0xf4, 0x21, 0x00


	//----- nvinfo : EIATTR_KPARAM_INFO
	.align		4
.L_40:
        /*00c8*/ 	.byte	0x04, 0x17
        /*00ca*/ 	.short	(.L_42 - .L_41)
.L_41:
        /*00cc*/ 	.word	0x00000000
        /*00d0*/ 	.short	0x0001
        /*00d2*/ 	.short	0x0008
        /*00d4*/ 	.byte	0x00, 0xf4, 0x21, 0x00


	//----- nvinfo : EIATTR_KPARAM_INFO
	.align		4
.L_42:
        /*00d8*/ 	.byte	0x04, 0x17
        /*00da*/ 	.short	(.L_44 - .L_43)
.L_43:
        /*00dc*/ 	.word	0x00000000
        /*00e0*/ 	.short	0x0000
        /*00e2*/ 	.short	0x0000
        /*00e4*/ 	.byte	0x00, 0xf4, 0x21, 0x00


	//----- nvinfo : EIATTR_AT_ENTRY_FRAGMENTS
	.align		4
.L_44:
        /*00e8*/ 	.byte	0x04, 0x4f
        /*00ea*/ 	.short	(.L_46 - .L_45)


	//   ....[0]....
.L_45:
        /*00ec*/ 	.word	0x00000004


	//----- nvinfo : EIATTR_RESERVED_SMEM_USED
	.align		4
.L_46:
        /*00f0*/ 	.byte	0x01, 0x41
	.zero		2


	//----- nvinfo : EIATTR_SPARSE_MMA_MASK
	.align		4
        /*00f4*/ 	.byte	0x03, 0x50
        /*00f6*/ 	.short	0x0000


	//----- nvinfo : EIATTR_TCGEN05_1CTA_USED
	.align		4
        /*00f8*/ 	.byte	0x01, 0x51
	.zero		2


	//----- nvinfo : EIATTR_MAXREG_COUNT
	.align		4
        /*00fc*/ 	.byte	0x03, 0x1b
        /*00fe*/ 	.short	0x00ff


	//----- nvinfo : EIATTR_NUM_BARRIERS
	.align		4
        /*0100*/ 	.byte	0x02, 0x4c
        /*0102*/ 	.byte	0x01
	.zero		1


	//----- nvinfo : EIATTR_INT_WARP_WIDE_INSTR_OFFSETS
	.align		4
        /*0104*/ 	.byte	0x04, 0x31
        /*0106*/ 	.short	(.L_48 - .L_47)


	//   ....[0]....
.L_47:
        /*0108*/ 	.word	0x00001450


	//   ....[1]....
        /*010c*/ 	.word	0x000014a0


	//   ....[2]....
        /*0110*/ 	.word	0x00002f80


	//   ....[3]....
        /*0114*/ 	.word	0x000075c0


	//   ....[4]....
        /*0118*/ 	.word	0x00007610


	//----- nvinfo : EIATTR_COOP_GROUP_MASK_REGIDS
	.align		4
.L_48:
        /*011c*/ 	.byte	0x04, 0x29
        /*011e*/ 	.short	(.L_50 - .L_49)


	//   ....[0]....
.L_49:
        /*0120*/ 	.word	0xffffffff


	//   ....[1]....
        /*0124*/ 	.word	0xffffffff


	//   ....[2]....
        /*0128*/ 	.word	0xffffffff


	//   ....[3]....
        /*012c*/ 	.word	0xffffffff


	//----- nvinfo : EIATTR_COOP_GROUP_INSTR_OFFSETS
	.align		4
.L_50:
        /*0130*/ 	.byte	0x04, 0x28
        /*0132*/ 	.short	(.L_52 - .L_51)


	//   ....[0]....
.L_51:
        /*0134*/ 	.word	0x00000070


	//   ....[1]....
        /*0138*/ 	.word	0x00000330


	//   ....[2]....
        /*013c*/ 	.word	0x00007450


	//   ....[3]....
        /*0140*/ 	.word	0x000076c0


	//----- nvinfo : EIATTR_VRC_CTA_INIT_COUNT
	.align		4
.L_52:
        /*0144*/ 	.byte	0x02, 0x4a
        /*0146*/ 	.byte	0x80
	.zero		1


	//----- nvinfo : EIATTR_MBARRIER_INSTR_OFFSETS
	.align		4
        /*0148*/ 	.byte	0x04, 0x39
        /*014a*/ 	.short	(.L_54 - .L_53)


	//   ....[0]....
.L_53:
        /*014c*/ 	.word	0x000015b0
        /*0150*/ 	.word	0x000000ff
        /*0154*/ 	.word	0x00000000
        /*0158*/ 	.short	0x0100
        /*015a*/ 	.byte	0x0b
	.zero		1


	//   ....[1]....
        /*015c*/ 	.word	0x00002fc0
        /*0160*/ 	.word	0x000000ff
        /*0164*/ 	.word	0x00008808
        /*0168*/ 	.short	0x0100
        /*016a*/ 	.byte	0x09
	.zero		1


	//   ....[2]....
        /*016c*/ 	.word	0x00003d40
        /*0170*/ 	.word	0x000000ff
        /*0174*/ 	.word	0x00000000
        /*0178*/ 	.short	0x010a
        /*017a*/ 	.byte	0x0b
	.zero		1


	//   ....[3]....
        /*017c*/ 	.word	0x00005400
        /*0180*/ 	.word	0x000000ff
        /*0184*/ 	.word	0x00000000
        /*0188*/ 	.short	0x010a
        /*018a*/ 	.byte	0x0b
	.zero		1


	//   ....[4]....
        /*018c*/ 	.word	0x00005490
        /*0190*/ 	.word	0x000000ff
        /*0194*/ 	.word	0x00008800
        /*0198*/ 	.short	0x0108
        /*019a*/ 	.byte	0x09
	.zero		1


	//   ....[5]....
        /*019c*/ 	.word	0x000054c0
        /*01a0*/ 	.word	0x000000ff
        /*01a4*/ 	.word	0x00008808
        /*01a8*/ 	.short	0x0108
        /*01aa*/ 	.byte	0x09
	.zero		1


	//   ....[6]....
        /*01ac*/ 	.word	0x000076e0
        /*01b0*/ 	.word	0x000000ff
        /*01b4*/ 	.word	0x00000000
        /*01b8*/ 	.short	0x010a
        /*01ba*/ 	.byte	0x0b
	.zero		1


	//   ....[7]....
        /*01bc*/ 	.word	0x00007710
        /*01c0*/ 	.word	0x000000ff
        /*01c4*/ 	.word	0x00000000
        /*01c8*/ 	.short	0x010a
        /*01ca*/ 	.byte	0x0b
	.zero		1


	//----- nvinfo : EIATTR_NUM_MBARRIERS
	.align		4
.L_54:
        /*01cc*/ 	.byte	0x03, 0x38
        /*01ce*/ 	.short	0x0002


	//----- nvinfo : EIATTR_EXIT_INSTR_OFFSETS
	.align		4
        /*01d0*/ 	.byte	0x04, 0x1c
        /*01d2*/ 	.short	(.L_56 - .L_55)


	//   ....[0]....
.L_55:
        /*01d4*/ 	.word	0x000076d0


	//----- nvinfo : EIATTR_REQNTID
	.align		4
.L_56:
        /*01d8*/ 	.byte	0x04, 0x10
        /*01da*/ 	.short	(.L_58 - .L_57)
.L_57:
        /*01dc*/ 	.word	0x00000100
        /*01e0*/ 	.word	0x00000001
        /*01e4*/ 	.word	0x00000001


	//----- nvinfo : EIATTR_CRS_STACK_SIZE
	.align		4
.L_58:
        /*01e8*/ 	.byte	0x04, 0x1e
        /*01ea*/ 	.short	(.L_60 - .L_59)
.L_59:
        /*01ec*/ 	.word	0x00000000


	//----- nvinfo : EIATTR_CBANK_PARAM_SIZE
	.align		4
.L_60:
        /*01f0*/ 	.byte	0x03, 0x19
        /*01f2*/ 	.short	0x0050


	//----- nvinfo : EIATTR_PARAM_CBANK
	.align		4
        /*01f4*/ 	.byte	0x04, 0x0a
        /*01f6*/ 	.short	(.L_62 - .L_61)
	.align		4
.L_61:
        /*01f8*/ 	.word	index@(.nv.constant0.matmul_kernel)
        /*01fc*/ 	.short	0x0380
        /*01fe*/ 	.short	0x0050


	//----- nvinfo : EIATTR_SW_WAR
	.align		4
.L_62:
        /*0200*/ 	.byte	0x04, 0x36
        /*0202*/ 	.short	(.L_64 - .L_63)
.L_63:
        /*0204*/ 	.word	0x00000008
.L_64:


//--------------------- .nv.compat                --------------------------
	.section	.nv.compat,"",@"SHT_CUDA_COMPAT_INFO"
	.align	4
        /*0000*/ 	.byte	0x02, 0x02, 0x02, 0x00, 0x02, 0x05, 0x05, 0x00, 0x02, 0x03, 0x00, 0x00, 0x02, 0x06, 0x01, 0x00


//--------------------- .nv.callgraph             --------------------------
	.section	.nv.callgraph,"",@"SHT_CUDA_CALLGRAPH"
	.align	4
	.sectionentsize	8
	.align		4
        /*0000*/ 	.word	0x00000000
	.align		4
        /*0004*/ 	.word	0xffffffff
	.align		4
        /*0008*/ 	.word	0x00000000
	.align		4
        /*000c*/ 	.word	0xfffffffe
	.align		4
        /*0010*/ 	.word	0x00000000
	.align		4
        /*0014*/ 	.word	0xfffffffd
	.align		4
        /*0018*/ 	.word	0x00000000
	.align		4
        /*001c*/ 	.word	0xfffffffc


//--------------------- .text.matmul_kernel       --------------------------
	.section	.text.matmul_kernel,"ax",@progbits
	.align	128
        .global         matmul_kernel
        .type           matmul_kernel,@function
        .size           matmul_kernel,(.L_x_20 - matmul_kernel)
        .other          matmul_kernel,@"STO_CUDA_ENTRY STV_DEFAULT"
matmul_kernel:
.text.matmul_kernel:
[----:B------:R-:W0:Y:S01]  /*0000*/  LDC R1, c[0x0][0x37c] ;  /* 0x0000df00ff017b82 */ /* 0x000e220000000800 */
[----:B------:R-:W1:Y:S01]  /*0010*/  S2R R69, SR_TID.X ;  /* 0x0000000000457919 */ /* 0x000e620000002100 */
[----:B------:R-:W2:Y:S01]  /*0020*/  LDCU.64 UR22, c[0x0][0x358] ;  /* 0x00006b00ff1677ac */ /* 0x000ea20008000a00 */
[----:B-1----:R-:W-:-:S13]  /*0030*/  ISETP.GE.U32.AND P0, PT, R69, 0x20, PT ;  /* 0x000000204500780c */ /* 0x002fda0003f06070 */
[----:B------:R-:W-:Y:S02]  /*0040*/  VOTEU.ANY UP0, P0 ;  /* 0x0000000000ff7886 */ /* 0x000fe40000000100 */
[----:B0-2---:R-:W-:Y:S05]  /*0050*/  BRA.U UP0, `(.L_x_0) ;  /* 0x0000000100b87547 */ /* 0x005fea000b800000 */
[----:B------:R-:W0:Y:S01]  /*0060*/  S2UR UR6, SR_CgaCtaId ;  /* 0x00000000000679c3 */ /* 0x000e220000008800 */
[----:B------:R-:W-:Y:S01]  /*0070*/  NOP ;  /* 0x0000000000007918 */ /* 0x000fe20000000000 */
[----:B------:R-:W-:Y:S02]  /*0080*/  UMOV UR4, 0x40 ;  /* 0x0000004000047882 */ /* 0x000fe40000000000 */
[----:B0-----:R-:W-:-:S09]  /*0090*/  ULEA UR4, UR6, UR4, 0x18 ;  /* 0x0000000406047291 */ /* 0x001fd2000f8ec0ff */
[----:B------:R-:W0:Y:S01]  /*00a0*/  LDS.U8 R0, [UR4] ;  /* 0x00000004ff007984 */ /* 0x000e220008000000 */
[----:B------:R-:W-:Y:S02]  /*00b0*/  UMOV UR4, 0x400 ;  /* 0x0000040000047882 */ /* 0x000fe40000000000 */
[----:B------:R-:W-:Y:S01]  /*00c0*/  ULEA UR4, UR6, UR4, 0x18 ;  /* 0x0000000406047291 */ /* 0x000fe2000f8ec0ff */
[----:B0-----:R-:W-:-:S13]  /*00d0*/  ISETP.NE.AND P0, PT, R0, RZ, PT ;  /* 0x000000ff0000720c */ /* 0x001fda0003f05270 */
[----:B------:R-:W-:Y:S05]  /*00e0*/  @P0 BRA `(.L_x_1) ;  /* 0x00000000007c0947 */ /* 0x000fea0003800000 */
[----:B------:R-:W-:-:S13]  /*00f0*/  ELECT P0, URZ, PT ;  /* 0x0000000000ff782f */ /* 0x000fda0003800000 */
[----:B------:R-:W-:Y:S05]  /*0100*/  @!P0 BRA `(.L_x_2) ;  /* 0x0000000000848947 */ /* 0x000fea0003800000 */
[----:B------:R-:W-:Y:S01]  /*0110*/  UMOV UR5, 0x4 ;  /* 0x0000000400057882 */ /* 0x000fe20000000000 */
[----:B------:R-:W-:Y:S02]  /*0120*/  IMAD.MOV.U32 R4, RZ, RZ, 0x1 ;  /* 0x00000001ff047424 */ /* 0x000fe400078e00ff */
[----:B------:R-:W-:Y:S02]  /*0130*/  IMAD.MOV.U32 R5, RZ, RZ, 0xf ;  /* 0x0000000fff057424 */ /* 0x000fe400078e00ff */
[----:B------:R-:W-:Y:S04]  /*0140*/  DEPBAR.LE SB0, 0x36 ;  /* 0x00008d800000791a */ /* 0x000fe80000000000 */
[----:B------:R-:W0:Y:S02]  /*0150*/  UTCATOMSWS.FIND_AND_SET.ALIGN UP1, UR5, UR5 ;  /* 0x00000005000575e3 */ /* 0x000e240008020800 */
[----:B0-----:R-:W-:-:S04]  /*0160*/  PLOP3.LUT P0, PT, PT, PT, UP1, 0x80, 0x8 ;  /* 0x000000000008781c */ /* 0x001fc80003f0f018 */
[----:B------:R-:W-:-:S04]  /*0170*/  SEL R0, RZ, 0xffffffff, !P0 ;  /* 0xffffffffff007807 */ /* 0x000fc80004000000 */
[----:B------:R-:W-:Y:S01]  /*0180*/  ISETP.NE.AND P0, PT, R0, RZ, PT ;  /* 0x000000ff0000720c */ /* 0x000fe20003f05270 */
[----:B------:R-:W-:-:S12]  /*0190*/  IMAD.U32 R0, RZ, RZ, UR5 ;  /* 0x00000005ff007e24 */ /* 0x000fd8000f8e00ff */
[----:B------:R-:W-:Y:S05]  /*01a0*/  @P0 BRA `(.L_x_3) ;  /* 0x0000000000240947 */ /* 0x000fea0003800000 */
.L_x_4:
[----:B------:R-:W-:Y:S05]  /*01b0*/  NANOSLEEP 0x64 ;  /* 0x000000640000795d */ /* 0x000fea0003800000 */
[----:B------:R-:W-:-:S05]  /*01c0*/  UMOV UR5, 0x4 ;  /* 0x0000000400057882 */ /* 0x000fca0000000000 */
[----:B------:R-:W-:Y:S04]  /*01d0*/  DEPBAR.LE SB0, 0x36 ;  /* 0x00008d800000791a */ /* 0x000fe80000000000 */
[----:B------:R-:W0:Y:S02]  /*01e0*/  UTCATOMSWS.FIND_AND_SET.ALIGN UP1, UR5, UR5 ;  /* 0x00000005000575e3 */ /* 0x000e240008020800 */
[----:B0-----:R-:W-:-:S04]  /*01f0*/  PLOP3.LUT P0, PT, PT, PT, UP1, 0x80, 0x8 ;  /* 0x000000000008781c */ /* 0x001fc80003f0f018 */
[----:B------:R-:W-:-:S04]  /*0200*/  SEL R0, RZ, 0xffffffff, !P0 ;  /* 0xffffffffff007807 */ /* 0x000fc80004000000 */
[----:B------:R-:W-:Y:S01]  /*0210*/  ISETP.NE.AND P0, PT, R0, RZ, PT ;  /* 0x000000ff0000720c */ /* 0x000fe20003f05270 */
[----:B------:R-:W-:-:S12]  /*0220*/  IMAD.U32 R0, RZ, RZ, UR5 ;  /* 0x00000005ff007e24 */ /* 0x000fd8000f8e00ff */
[----:B------:R-:W-:Y:S05]  /*0230*/  @!P0 BRA `(.L_x_4) ;  /* 0xfffffffc00dc8947 */ /* 0x000fea000383ffff */
.L_x_3:
[C---:B------:R-:W-:Y:S01]  /*0240*/  VIADD R3, R0.reuse, 0x10 ;  /* 0x0000001000037836 */ /* 0x040fe20000000000 */
[----:B------:R-:W-:Y:S01]  /*0250*/  UMOV UR5, 0x50 ;  /* 0x0000005000057882 */ /* 0x000fe20000000000 */
[----:B------:R-:W-:Y:S01]  /*0260*/  SHF.L.U32 R2, R5, R0, RZ ;  /* 0x0000000005027219 */ /* 0x000fe200000006ff */
[----:B------:R-:W-:Y:S01]  /*0270*/  ULEA UR5, UR6, UR5, 0x18 ;  /* 0x0000000506057291 */ /* 0x000fe2000f8ec0ff */
[----:B------:R-:W-:Y:S01]  /*0280*/  IMAD.SHL.U32 R0, R0, 0x20, RZ ;  /* 0x0000002000007824 */ /* 0x000fe200078e00ff */
[----:B------:R-:W-:-:S04]  /*0290*/  SHF.L.U32 R3, R4, R3, RZ ;  /* 0x0000000304037219 */ /* 0x000fc800000006ff */
[----:B------:R-:W-:-:S05]  /*02a0*/  LOP3.LUT R2, R3, R2, RZ, 0xfc, !PT ;  /* 0x0000000203027212 */ /* 0x000fca00078efcff */
[----:B------:R0:W-:Y:S04]  /*02b0*/  ATOMS.OR RZ, [UR5], R2 ;  /* 0x00000002ffff798c */ /* 0x0001e8000b000005 */
[----:B------:R0:W-:Y:S01]  /*02c0*/  STS [UR4], R0 ;  /* 0x00000000ff007988 */ /* 0x0001e20008000804 */
[----:B------:R-:W-:Y:S05]  /*02d0*/  BRA `(.L_x_2) ;  /* 0x0000000000107947 */ /* 0x000fea0003800000 */
.L_x_1:
[----:B------:R-:W-:Y:S01]  /*02e0*/  IMAD.MOV.U32 R0, RZ, RZ, -0x1 ;  /* 0xffffffffff007424 */ /* 0x000fe200078e00ff */
[----:B------:R-:W-:-:S04]  /*02f0*/  MOV R2, 0x320 ;  /* 0x0000032000027802 */ /* 0x000fc80000000f00 */
[----:B------:R0:W-:Y:S03]  /*0300*/  STS [UR4], R0 ;  /* 0x00000000ff007988 */ /* 0x0001e60008000804 */
[----:B0-----:R-:W-:Y:S05]  /*0310*/  CALL.REL.NOINC `($__internal_1_$__cuda_sm10x_tcgen05_guardrail_trap_phase_invalid_during_alloc) ;  /* 0x0000007400147944 */ /* 0x001fea0003c00000 */
.L_x_2:
[----:B------:R-:W-:Y:S05]  /*0320*/  WARPSYNC.ALL ;  /* 0x0000000000007948 */ /* 0x000fea0003800000 */
[----:B------:R-:W-:Y:S01]  /*0330*/  NOP ;  /* 0x0000000000007918 */ /* 0x000fe20000000000 */
.L_x_0:
[----:B------:R-:W1:Y:S01]  /*0340*/  LDC.64 R4, c[0x0][0x398] ;  /* 0x0000e600ff047b82 */ /* 0x000e620000000a00 */
[----:B------:R-:W2:Y:S01]  /*0350*/  S2R R7, SR_CTAID.X ;  /* 0x0000000000077919 */ /* 0x000ea20000002500 */
[----:B------:R-:W-:Y:S01]  /*0360*/  SHF.R.U32.HI R149, RZ, 0x5, R69 ;  /* 0x00000005ff957819 */ /* 0x000fe20000011645 */
[----:B------:R-:W-:Y:S01]  /*0370*/  UMOV UR9, 0x400 ;  /* 0x0000040000097882 */ /* 0x000fe20000000000 */
[----:B------:R-:W3:Y:S04]  /*0380*/  LDCU UR18, c[0x0][0x3a4] ;  /* 0x00007480ff1277ac */ /* 0x000ee80008000800 */
[----:B------:R-:W4:Y:S01]  /*0390*/  LDC R132, c[0x0][0x3a0] ;  /* 0x0000e800ff847b82 */ /* 0x000f220000000800 */
[----:B------:R-:W0:Y:S07]  /*03a0*/  LDCU.128 UR12, c[0x0][0x380] ;  /* 0x00007000ff0c77ac */ /* 0x000e2e0008000c00 */
[----:B------:R-:W5:Y:S01]  /*03b0*/  S2UR UR5, SR_CgaCtaId ;  /* 0x00000000000579c3 */ /* 0x000f620000008800 */
[----:B01----:R-:W-:Y:S01]  /*03c0*/  VIADD R0, R5, 0x1f ;  /* 0x0000001f05007836 */ /* 0x003fe20000000000 */
[----:B------:R-:W-:-:S02]  /*03d0*/  IABS R17, R5 ;  /* 0x0000000500117213 */ /* 0x000fc40000000000 */
[----:B------:R-:W-:Y:S02]  /*03e0*/  IABS R15, R4 ;  /* 0x00000004000f7213 */ /* 0x000fe40000000000 */
[----:B------:R-:W-:-:S04]  /*03f0*/  SHF.R.S32.HI R3, RZ, 0x1f, R0 ;  /* 0x0000001fff037819 */ /* 0x000fc80000011400 */
[----:B------:R-:W-:Y:S02]  /*0400*/  LEA.HI R3, R3, R0, RZ, 0x5 ;  /* 0x0000000003037211 */ /* 0x000fe400078f28ff */
[----:B--2---:R-:W-:Y:S02]  /*0410*/  IABS R10, R7 ;  /* 0x00000007000a7213 */ /* 0x004fe40000000000 */
[----:B------:R-:W-:Y:S01]  /*0420*/  SHF.R.S32.HI R3, RZ, 0x5, R3 ;  /* 0x00000005ff037819 */ /* 0x000fe20000011403 */
[----:B-----5:R-:W-:Y:S01]  /*0430*/  ULEA UR9, UR5, UR9, 0x18 ;  /* 0x0000000905097291 */ /* 0x020fe2000f8ec0ff */
[----:B------:R-:W-:Y:S03]  /*0440*/  BAR.SYNC.DEFER_BLOCKING 0x0 ;  /* 0x0000000000007b1d */ /* 0x000fe60000010000 */
[----:B------:R-:W-:Y:S01]  /*0450*/  IMAD.SHL.U32 R6, R3, 0x8, RZ ;  /* 0x0000000803067824 */ /* 0x000fe200078e00ff */
[----:B------:R-:W-:-:S04]  /*0460*/  UIADD3 UR11, UPT, UPT, UR9, 0x8800, URZ ;  /* 0x00008800090b7890 */ /* 0x000fc8000fffe0ff */
[-C--:B------:R-:W-:Y:S02]  /*0470*/  IABS R9, R6.reuse ;  /* 0x0000000600097213 */ /* 0x080fe40000000000 */
[----:B------:R-:W-:Y:S02]  /*0480*/  IABS R12, R6 ;  /* 0x00000006000c7213 */ /* 0x000fe40000000000 */
[----:B------:R-:W0:Y:S01]  /*0490*/  I2F.RP R0, R9 ;  /* 0x0000000900007306 */ /* 0x000e220000209400 */
[----:B------:R-:W1:Y:S07]  /*04a0*/  LDS R23, [UR9] ;  /* 0x00000009ff177984 */ /* 0x000e6e0008000800 */
[----:B0-----:R-:W0:Y:S02]  /*04b0*/  MUFU.RCP R0, R0 ;  /* 0x0000000000007308 */ /* 0x001e240000001000 */
[----:B0-----:R-:W-:-:S02]  /*04c0*/  VIADD R2, R0, 0xffffffe ;  /* 0x0ffffffe00027836 */ /* 0x001fc40000000000 */
[----:B------:R-:W-:-:S04]  /*04d0*/  IMAD.MOV R0, RZ, RZ, -R12 ;  /* 0x000000ffff007224 */ /* 0x000fc800078e0a0c */
[----:B------:R0:W2:Y:S02]  /*04e0*/  F2I.FTZ.U32.TRUNC.NTZ R3, R2 ;  /* 0x0000000200037305 */ /* 0x0000a4000021f000 */
[----:B0-----:R-:W-:Y:S02]  /*04f0*/  IMAD.MOV.U32 R2, RZ, RZ, RZ ;  /* 0x000000ffff027224 */ /* 0x001fe400078e00ff */
[----:B--2---:R-:W-:Y:S01]  /*0500*/  IMAD.MOV R8, RZ, RZ, -R3 ;  /* 0x000000ffff087224 */ /* 0x004fe200078e0a03 */
[----:B-1----:R-:W-:-:S03]  /*0510*/  R2UR UR8, R23 ;  /* 0x00000000170872ca */ /* 0x002fc600000e0000 */
[----:B------:R-:W-:Y:S02]  /*0520*/  IMAD R11, R8, R9, RZ ;  /* 0x00000009080b7224 */ /* 0x000fe400078e02ff */
[----:B------:R-:W-:Y:S02]  /*0530*/  IMAD.MOV.U32 R8, RZ, RZ, R10 ;  /* 0x000000ffff087224 */ /* 0x000fe400078e000a */
[----:B------:R-:W-:-:S06]  /*0540*/  IMAD.HI.U32 R3, R3, R11, R2 ;  /* 0x0000000b03037227 */ /* 0x000fcc00078e0002 */
[----:B------:R-:W-:-:S04]  /*0550*/  IMAD.HI.U32 R3, R3, R8, RZ ;  /* 0x0000000803037227 */ /* 0x000fc800078e00ff */
[----:B------:R-:W-:Y:S01]  /*0560*/  IMAD R0, R3, R0, R8 ;  /* 0x0000000003007224 */ /* 0x000fe200078e0208 */
[----:B------:R-:W-:Y:S04]  /*0570*/  BAR.SYNC.DEFER_BLOCKING 0x0 ;  /* 0x0000000000007b1d */ /* 0x000fe80000010000 */
[----:B------:R-:W-:-:S13]  /*0580*/  ISETP.GT.U32.AND P1, PT, R9, R0, PT ;  /* 0x000000000900720c */ /* 0x000fda0003f24070 */
[----:B------:R-:W-:Y:S02]  /*0590*/  @!P1 IMAD.IADD R0, R0, 0x1, -R9 ;  /* 0x0000000100009824 */ /* 0x000fe400078e0a09 */
[----:B------:R-:W-:Y:S01]  /*05a0*/  @!P1 VIADD R3, R3, 0x1 ;  /* 0x0000000103039836 */ /* 0x000fe20000000000 */
[----:B------:R-:W-:Y:S02]  /*05b0*/  ISETP.NE.AND P1, PT, R6, RZ, PT ;  /* 0x000000ff0600720c */ /* 0x000fe40003f25270 */
[----:B------:R-:W-:Y:S02]  /*05c0*/  ISETP.GE.U32.AND P0, PT, R0, R9, PT ;  /* 0x000000090000720c */ /* 0x000fe40003f06070 */
[----:B------:R-:W-:-:S04]  /*05d0*/  LOP3.LUT R0, R7, R6, RZ, 0x3c, !PT ;  /* 0x0000000607007212 */ /* 0x000fc800078e3cff */
[----:B------:R-:W-:Y:S01]  /*05e0*/  ISETP.GE.AND P2, PT, R0, RZ, PT ;  /* 0x000000ff0000720c */ /* 0x000fe20003f46270 */
[----:B------:R-:W-:-:S06]  /*05f0*/  VIADD R0, R4, 0x1ff ;  /* 0x000001ff04007836 */ /* 0x000fcc0000000000 */
[----:B------:R-:W-:-:S04]  /*0600*/  @P0 VIADD R3, R3, 0x1 ;  /* 0x0000000103030836 */ /* 0x000fc80000000000 */
[----:B------:R-:W-:Y:S01]  /*0610*/  IMAD.MOV.U32 R2, RZ, RZ, R3 ;  /* 0x000000ffff027224 */ /* 0x000fe200078e0003 */
[----:B------:R-:W-:-:S03]  /*0620*/  SHF.R.S32.HI R3, RZ, 0x1f, R0 ;  /* 0x0000001fff037819 */ /* 0x000fc60000011400 */
[----:B------:R-:W-:Y:S01]  /*0630*/  @!P2 IMAD.MOV R2, RZ, RZ, -R2 ;  /* 0x000000ffff02a224 */ /* 0x000fe200078e0a02 */
[----:B------:R-:W-:Y:S02]  /*0640*/  @!P1 LOP3.LUT R2, RZ, R6, RZ, 0x33, !PT ;  /* 0x00000006ff029212 */ /* 0x000fe400078e33ff */
[----:B------:R-:W-:-:S03]  /*0650*/  LEA.HI R3, R3, R0, RZ, 0x9 ;  /* 0x0000000003037211 */ /* 0x000fc600078f48ff */
[----:B------:R-:W-:Y:S02]  /*0660*/  IMAD.SHL.U32 R12, R2, 0x8, RZ ;  /* 0x00000008020c7824 */ /* 0x000fe400078e00ff */
[----:B------:R-:W-:-:S03]  /*0670*/  IMAD.MOV R2, RZ, RZ, -R2 ;  /* 0x000000ffff027224 */ /* 0x000fc600078e0a02 */
[----:B------:R-:W-:Y:S01]  /*0680*/  LEA.HI.SX32 R3, R3, -R12, 0x17 ;  /* 0x8000000c03037211 */ /* 0x000fe200078fbaff */
[----:B------:R-:W-:Y:S02]  /*0690*/  IMAD R10, R6, R2, R7 ;  /* 0x00000002060a7224 */ /* 0x000fe400078e0207 */
[----:B------:R-:W-:Y:S01]  /*06a0*/  IMAD.MOV.U32 R2, RZ, RZ, RZ ;  /* 0x000000ffff027224 */ /* 0x000fe200078e00ff */
[----:B------:R-:W-:Y:S02]  /*06b0*/  VIMNMX R13, PT, PT, R3, 0x8, PT ;  /* 0x00000008030d7848 */ /* 0x000fe40003fe0100 */
[----:B------:R-:W-:Y:S02]  /*06c0*/  IABS R6, R10 ;  /* 0x0000000a00067213 */ /* 0x000fe40000000000 */
[----:B------:R-:W-:-:S04]  /*06d0*/  IABS R9, R13 ;  /* 0x0000000d00097213 */ /* 0x000fc80000000000 */
[----:B------:R-:W0:Y:S08]  /*06e0*/  I2F.RP R0, R9 ;  /* 0x0000000900007306 */ /* 0x000e300000209400 */
[----:B0-----:R-:W0:Y:S02]  /*06f0*/  MUFU.RCP R0, R0 ;  /* 0x0000000000007308 */ /* 0x001e240000001000 */
[----:B0-----:R-:W-:-:S06]  /*0700*/  VIADD R3, R0, 0xffffffe ;  /* 0x0ffffffe00037836 */ /* 0x001fcc0000000000 */
[----:B------:R-:W0:Y:S02]  /*0710*/  F2I.FTZ.U32.TRUNC.NTZ R3, R3 ;  /* 0x0000000300037305 */ /* 0x000e24000021f000 */
[----:B0-----:R-:W-:-:S04]  /*0720*/  IMAD.MOV R8, RZ, RZ, -R3 ;  /* 0x000000ffff087224 */ /* 0x001fc800078e0a03 */
[----:B------:R-:W-:Y:S01]  /*0730*/  IMAD R7, R8, R9, RZ ;  /* 0x0000000908077224 */ /* 0x000fe200078e02ff */
[----:B------:R-:W-:-:S03]  /*0740*/  IABS R8, R13 ;  /* 0x0000000d00087213 */ /* 0x000fc60000000000 */
[----:B------:R-:W-:-:S04]  /*0750*/  IMAD.HI.U32 R2, R3, R7, R2 ;  /* 0x0000000703027227 */ /* 0x000fc800078e0002 */
[----:B------:R-:W-:Y:S02]  /*0760*/  IMAD.MOV.U32 R3, RZ, RZ, R6 ;  /* 0x000000ffff037224 */ /* 0x000fe400078e0006 */
[----:B------:R-:W-:Y:S02]  /*0770*/  IMAD.MOV R0, RZ, RZ, -R8 ;  /* 0x000000ffff007224 */ /* 0x000fe400078e0a08 */
[----:B------:R-:W-:Y:S01]  /*0780*/  IMAD.HI.U32 R2, R2, R3, RZ ;  /* 0x0000000302027227 */ /* 0x000fe200078e00ff */
[----:B------:R-:W0:Y:S03]  /*0790*/  I2F.RP R8, R17 ;  /* 0x0000001100087306 */ /* 0x000e260000209400 */
[----:B------:R-:W-:-:S05]  /*07a0*/  IMAD R0, R2, R0, R3 ;  /* 0x0000000002007224 */ /* 0x000fca00078e0203 */
[----:B------:R-:W-:Y:S01]  /*07b0*/  ISETP.GT.U32.AND P1, PT, R9, R0, PT ;  /* 0x000000000900720c */ /* 0x000fe20003f24070 */
[----:B------:R-:W1:Y:S08]  /*07c0*/  I2F.RP R3, R15 ;  /* 0x0000000f00037306 */ /* 0x000e700000209400 */
[----:B0-----:R-:W0:Y:S04]  /*07d0*/  MUFU.RCP R8, R8 ;  /* 0x0000000800087308 */ /* 0x001e280000001000 */
[----:B------:R-:W-:-:S02]  /*07e0*/  @!P1 IMAD.IADD R0, R0, 0x1, -R9 ;  /* 0x0000000100009824 */ /* 0x000fc400078e0a09 */
[----:B------:R-:W-:Y:S01]  /*07f0*/  @!P1 VIADD R2, R2, 0x1 ;  /* 0x0000000102029836 */ /* 0x000fe20000000000 */
[----:B------:R-:W-:Y:S01]  /*0800*/  ISETP.NE.AND P1, PT, R13, RZ, PT ;  /* 0x000000ff0d00720c */ /* 0x000fe20003f25270 */
[----:B-1----:R-:W1:Y:S01]  /*0810*/  MUFU.RCP R3, R3 ;  /* 0x0000000300037308 */ /* 0x002e620000001000 */
[----:B------:R-:W-:Y:S02]  /*0820*/  ISETP.GE.U32.AND P0, PT, R0, R9, PT ;  /* 0x000000090000720c */ /* 0x000fe40003f06070 */
[----:B------:R-:W-:Y:S02]  /*0830*/  LOP3.LUT R0, R10, R13, RZ, 0x3c, !PT ;  /* 0x0000000d0a007212 */ /* 0x000fe400078e3cff */
[----:B------:R-:W-:Y:S02]  /*0840*/  SHF.R.U32.HI R9, RZ, 0x5, R69 ;  /* 0x00000005ff097819 */ /* 0x000fe40000011645 */
[----:B------:R-:W-:Y:S01]  /*0850*/  ISETP.GE.AND P2, PT, R0, RZ, PT ;  /* 0x000000ff0000720c */ /* 0x000fe20003f46270 */
[----:B0-----:R-:W-:Y:S01]  /*0860*/  VIADD R6, R8, 0xffffffe ;  /* 0x0ffffffe08067836 */ /* 0x001fe20000000000 */
[----:B------:R-:W-:-:S03]  /*0870*/  SGXT.U32 R9, R9, 0x3 ;  /* 0x000000030909781a */ /* 0x000fc60000000000 */
[----:B------:R-:W0:Y:S02]  /*0880*/  F2I.FTZ.U32.TRUNC.NTZ R7, R6 ;  /* 0x0000000600077305 */ /* 0x000e24000021f000 */
[----:B------:R-:W-:-:S04]  /*0890*/  @P0 VIADD R2, R2, 0x1 ;  /* 0x0000000102020836 */ /* 0x000fc80000000000 */
[----:B------:R-:W-:Y:S02]  /*08a0*/  IMAD.MOV.U32 R0, RZ, RZ, R2 ;  /* 0x000000ffff007224 */ /* 0x000fe400078e0002 */
[----:B-1----:R-:W-:Y:S02]  /*08b0*/  VIADD R2, R3, 0xffffffe ;  /* 0x0ffffffe03027836 */ /* 0x002fe40000000000 */
[----:B------:R-:W-:Y:S01]  /*08c0*/  @!P2 IMAD.MOV R0, RZ, RZ, -R0 ;  /* 0x000000ffff00a224 */ /* 0x000fe200078e0a00 */
[----:B------:R-:W-:Y:S01]  /*08d0*/  @!P1 LOP3.LUT R0, RZ, R13, RZ, 0x33, !PT ;  /* 0x0000000dff009212 */ /* 0x000fe200078e33ff */
[----:B------:R-:W1:Y:S01]  /*08e0*/  F2I.FTZ.U32.TRUNC.NTZ R3, R2 ;  /* 0x0000000200037305 */ /* 0x000e62000021f000 */
[----:B0-----:R-:W-:-:S03]  /*08f0*/  IMAD.MOV R6, RZ, RZ, -R7 ;  /* 0x000000ffff067224 */ /* 0x001fc600078e0a07 */
[----:B------:R-:W-:Y:S02]  /*0900*/  IMAD.SHL.U32 R68, R0, 0x20, RZ ;  /* 0x0000002000447824 */ /* 0x000fe400078e00ff */
[----:B------:R-:W-:Y:S02]  /*0910*/  IMAD R11, R6, R17, RZ ;  /* 0x00000011060b7224 */ /* 0x000fe400078e02ff */
[----:B------:R-:W-:Y:S01]  /*0920*/  IMAD.MOV.U32 R6, RZ, RZ, RZ ;  /* 0x000000ffff067224 */ /* 0x000fe200078e00ff */
[C---:B------:R-:W-:Y:S01]  /*0930*/  LOP3.LUT R9, R68.reuse, R9, RZ, 0xfc, !PT ;  /* 0x0000000944097212 */ /* 0x040fe200078efcff */
[----:B------:R-:W-:Y:S01]  /*0940*/  IMAD.MOV R0, RZ, RZ, -R0 ;  /* 0x000000ffff007224 */ /* 0x000fe200078e0a00 */
[----:B------:R-:W-:Y:S01]  /*0950*/  IADD3 R22, PT, PT, R68, 0x18, R149 ;  /* 0x0000001844167810 */ /* 0x000fe20007ffe095 */
[----:B------:R-:W-:Y:S01]  /*0960*/  IMAD.HI.U32 R7, R7, R11, R6 ;  /* 0x0000000b07077227 */ /* 0x000fe200078e0006 */
[----:B------:R-:W-:Y:S02]  /*0970*/  IABS R8, R9 ;  /* 0x0000000900087213 */ /* 0x000fe40000000000 */
[C---:B------:R-:W-:Y:S01]  /*0980*/  LOP3.LUT R19, R9.reuse, 0x8, RZ, 0xfc, !PT ;  /* 0x0000000809137812 */ /* 0x040fe200078efcff */
[----:B-1----:R-:W-:Y:S01]  /*0990*/  IMAD.MOV R6, RZ, RZ, -R3 ;  /* 0x000000ffff067224 */ /* 0x002fe200078e0a03 */
[----:B------:R-:W-:Y:S01]  /*09a0*/  LOP3.LUT R21, R9, 0x10, RZ, 0xfc, !PT ;  /* 0x0000001009157812 */ /* 0x000fe200078efcff */
[----:B------:R-:W-:Y:S01]  /*09b0*/  IMAD.HI.U32 R2, R7, R8, RZ ;  /* 0x0000000807027227 */ /* 0x000fe200078e00ff */
[----:B------:R-:W-:-:S02]  /*09c0*/  IABS R14, R19 ;  /* 0x00000013000e7213 */ /* 0x000fc40000000000 */
[----:B------:R-:W-:Y:S01]  /*09d0*/  IABS R18, R21 ;  /* 0x0000001500127213 */ /* 0x000fe20000000000 */
[----:B------:R-:W-:Y:S01]  /*09e0*/  IMAD R0, R13, R0, R10 ;  /* 0x000000000d007224 */ /* 0x000fe200078e020a */
[----:B------:R-:W-:Y:S01]  /*09f0*/  IABS R20, R22 ;  /* 0x0000001600147213 */ /* 0x000fe20000000000 */
[----:B------:R-:W-:Y:S02]  /*0a00*/  IMAD.MOV R10, RZ, RZ, -R2 ;  /* 0x000000ffff0a7224 */ /* 0x000fe400078e0a02 */
[----:B------:R-:W-:Y:S02]  /*0a10*/  IMAD R11, R6, R15, RZ ;  /* 0x0000000f060b7224 */ /* 0x000fe400078e02ff */
[----:B------:R-:W-:Y:S02]  /*0a20*/  IMAD.MOV.U32 R2, RZ, RZ, RZ ;  /* 0x000000ffff027224 */ /* 0x000fe400078e00ff */
[----:B------:R-:W-:Y:S02]  /*0a30*/  IMAD.IADD R0, R12, 0x1, R0 ;  /* 0x000000010c007824 */ /* 0x000fe400078e0200 */
[----:B------:R-:W-:Y:S01]  /*0a40*/  IMAD.HI.U32 R6, R3, R11, R2 ;  /* 0x0000000b03067227 */ /* 0x000fe200078e0002 */
[----:B------:R-:W-:-:S03]  /*0a50*/  LOP3.LUT R3, R69, 0xff, RZ, 0xc0, !PT ;  /* 0x000000ff45037812 */ /* 0x000fc600078ec0ff */
[----:B------:R-:W-:Y:S02]  /*0a60*/  IMAD R8, R17, R10, R8 ;  /* 0x0000000a11087224 */ /* 0x000fe400078e0208 */
[----:B------:R-:W-:Y:S02]  /*0a70*/  IMAD R2, R0, 0x200, R3 ;  /* 0x0000020000027824 */ /* 0x000fe400078e0203 */
[----:B------:R-:W-:Y:S01]  /*0a80*/  IMAD.HI.U32 R10, R7, R14, RZ ;  /* 0x0000000e070a7227 */ /* 0x000fe200078e00ff */
[----:B------:R-:W-:Y:S02]  /*0a90*/  ISETP.GT.U32.AND P0, PT, R17, R8, PT ;  /* 0x000000081100720c */ /* 0x000fe40003f04070 */
[----:B------:R-:W-:Y:S01]  /*0aa0*/  IABS R13, R2 ;  /* 0x00000002000d7213 */ /* 0x000fe20000000000 */
[----:B------:R-:W-:Y:S02]  /*0ab0*/  VIADD R0, R2, 0x100 ;  /* 0x0000010002007836 */ /* 0x000fe40000000000 */
[----:B------:R-:W-:-:S03]  /*0ac0*/  IMAD.HI.U32 R11, R7, R18, RZ ;  /* 0x00000012070b7227 */ /* 0x000fc600078e00ff */
[----:B------:R-:W-:Y:S01]  /*0ad0*/  IABS R16, R0 ;  /* 0x0000000000107213 */ /* 0x000fe20000000000 */
[----:B------:R-:W-:-:S04]  /*0ae0*/  IMAD.HI.U32 R12, R7, R20, RZ ;  /* 0x00000014070c7227 */ /* 0x000fc800078e00ff */
[----:B------:R-:W-:Y:S02]  /*0af0*/  IMAD.MOV R10, RZ, RZ, -R10 ;  /* 0x000000ffff0a7224 */ /* 0x000fe400078e0a0a */
[----:B------:R-:W-:-:S04]  /*0b00*/  IMAD.HI.U32 R7, R6, R13, RZ ;  /* 0x0000000d06077227 */ /* 0x000fc800078e00ff */
[----:B------:R-:W-:Y:S02]  /*0b10*/  IMAD.MOV R11, RZ, RZ, -R11 ;  /* 0x000000ffff0b7224 */ /* 0x000fe400078e0a0b */
[----:B------:R-:W-:-:S04]  /*0b20*/  IMAD.HI.U32 R6, R6, R16, RZ ;  /* 0x0000001006067227 */ /* 0x000fc800078e00ff */
[C---:B------:R-:W-:Y:S02]  /*0b30*/  IMAD R10, R17.reuse, R10, R14 ;  /* 0x0000000a110a7224 */ /* 0x040fe400078e020e */
[----:B------:R-:W-:Y:S02]  /*0b40*/  IMAD.MOV R12, RZ, RZ, -R12 ;  /* 0x000000ffff0c7224 */ /* 0x000fe400078e0a0c */
[----:B------:R-:W-:Y:S01]  /*0b50*/  IMAD.MOV R14, RZ, RZ, -R7 ;  /* 0x000000ffff0e7224 */ /* 0x000fe200078e0a07 */
[C---:B------:R-:W-:Y:S01]  /*0b60*/  ISETP.GT.U32.AND P3, PT, R17.reuse, R10, PT ;  /* 0x0000000a1100720c */ /* 0x040fe20003f64070 */
[C---:B------:R-:W-:Y:S02]  /*0b70*/  IMAD R11, R17.reuse, R11, R18 ;  /* 0x0000000b110b7224 */ /* 0x040fe400078e0212 */
[----:B------:R-:W-:Y:S02]  /*0b80*/  IMAD.MOV R7, RZ, RZ, -R6 ;  /* 0x000000ffff077224 */ /* 0x000fe400078e0a06 */
[C---:B------:R-:W-:Y:S01]  /*0b90*/  IMAD R12, R17.reuse, R12, R20 ;  /* 0x0000000c110c7224 */ /* 0x040fe200078e0214 */
[----:B------:R-:W-:Y:S01]  /*0ba0*/  ISETP.GT.U32.AND P4, PT, R17, R11, PT ;  /* 0x0000000b1100720c */ /* 0x000fe20003f84070 */
[----:B------:R-:W-:-:S02]  /*0bb0*/  IMAD R7, R15, R7, R16 ;  /* 0x000000070f077224 */ /* 0x000fc400078e0210 */
[----:B------:R-:W-:Y:S01]  /*0bc0*/  IMAD R6, R15, R14, R13 ;  /* 0x0000000e0f067224 */ /* 0x000fe200078e020d */
[----:B------:R-:W-:Y:S01]  /*0bd0*/  ISETP.GT.U32.AND P6, PT, R17, R12, PT ;  /* 0x0000000c1100720c */ /* 0x000fe20003fc4070 */
[--C-:B------:R-:W-:Y:S01]  /*0be0*/  @!P0 IMAD.IADD R8, R8, 0x1, -R17.reuse ;  /* 0x0000000108088824 */ /* 0x100fe200078e0a11 */
[C---:B------:R-:W-:Y:S01]  /*0bf0*/  ISETP.GT.U32.AND P2, PT, R15.reuse, R7, PT ;  /* 0x000000070f00720c */ /* 0x040fe20003f44070 */
[--C-:B------:R-:W-:Y:S01]  /*0c00*/  @!P3 IMAD.IADD R10, R10, 0x1, -R17.reuse ;  /* 0x000000010a0ab824 */ /* 0x100fe200078e0a11 */
[----:B------:R-:W-:Y:S01]  /*0c10*/  ISETP.GT.U32.AND P1, PT, R15, R6, PT ;  /* 0x000000060f00720c */ /* 0x000fe20003f24070 */
[C---:B------:R-:W-:Y:S02]  /*0c20*/  IMAD.SHL.U32 R13, R149.reuse, 0x200000, RZ ;  /* 0x00200000950d7824 */ /* 0x040fe400078e00ff */
[----:B------:R-:W-:Y:S01]  /*0c30*/  IMAD.SHL.U32 R14, R149, 0x10, RZ ;  /* 0x00000010950e7824 */ /* 0x000fe200078e00ff */
[----:B------:R-:W-:Y:S01]  /*0c40*/  ISETP.GT.U32.AND P5, PT, R17, R10, PT ;  /* 0x0000000a1100720c */ /* 0x000fe20003fa4070 */
[--C-:B------:R-:W-:Y:S01]  /*0c50*/  @!P4 IMAD.IADD R11, R11, 0x1, -R17.reuse ;  /* 0x000000010b0bc824 */ /* 0x100fe200078e0a11 */
[----:B------:R-:W-:Y:S01]  /*0c60*/  ISETP.GE.AND P4, PT, R9, RZ, PT ;  /* 0x000000ff0900720c */ /* 0x000fe20003f86270 */
[----:B----4-:R-:W-:Y:S01]  /*0c70*/  VIADD R9, R132, 0xffffffe4 ;  /* 0xffffffe484097836 */ /* 0x010fe20000000000 */
[----:B------:R-:W-:Y:S01]  /*0c80*/  LOP3.LUT R13, R13, 0x600000, RZ, 0xc0, !PT ;  /* 0x006000000d0d7812 */ /* 0x000fe200078ec0ff */
[----:B------:R-:W-:Y:S01]  /*0c90*/  @!P6 IMAD.IADD R12, R12, 0x1, -R17 ;  /* 0x000000010c0ce824 */ /* 0x000fe200078e0a11 */
[----:B------:R-:W-:Y:S01]  /*0ca0*/  ISETP.GT.U32.AND P6, PT, R17, R8, PT ;  /* 0x000000081100720c */ /* 0x000fe20003fc4070 */
[--C-:B------:R-:W-:Y:S01]  /*0cb0*/  @!P2 IMAD.IADD R7, R7, 0x1, -R15.reuse ;  /* 0x000000010707a824 */ /* 0x100fe200078e0a0f */
[C---:B------:R-:W-:Y:S01]  /*0cc0*/  ISETP.GT.U32.AND P0, PT, R17.reuse, R11, PT ;  /* 0x0000000b1100720c */ /* 0x040fe20003f04070 */
[----:B------:R-:W-:Y:S01]  /*0cd0*/  @!P1 IMAD.IADD R6, R6, 0x1, -R15 ;  /* 0x0000000106069824 */ /* 0x000fe200078e0a0f */
[----:B------:R-:W-:-:S02]  /*0ce0*/  ISETP.GT.U32.AND P1, PT, R17, R12, PT ;  /* 0x0000000c1100720c */ /* 0x000fc40003f24070 */
[C---:B------:R-:W-:Y:S01]  /*0cf0*/  ISETP.GT.U32.AND P3, PT, R15.reuse, R7, PT ;  /* 0x000000070f00720c */ /* 0x040fe20003f64070 */
[--C-:B------:R-:W-:Y:S01]  /*0d00*/  @!P5 IMAD.IADD R10, R10, 0x1, -R17.reuse ;  /* 0x000000010a0ad824 */ /* 0x100fe200078e0a11 */
[----:B------:R-:W-:Y:S02]  /*0d10*/  ISETP.GT.U32.AND P2, PT, R15, R6, PT ;  /* 0x000000060f00720c */ /* 0x000fe40003f44070 */
[----:B------:R-:W-:Y:S02]  /*0d20*/  ISETP.GE.AND P5, PT, R22, RZ, PT ;  /* 0x000000ff1600720c */ /* 0x000fe40003fa6270 */
[----:B------:R-:W-:Y:S01]  /*0d30*/  LOP3.LUT R14, R14, 0x40, RZ, 0xc0, !PT ;  /* 0x000000400e0e7812 */ /* 0x000fe200078ec0ff */
[--C-:B------:R-:W-:Y:S01]  /*0d40*/  @!P6 IMAD.IADD R8, R8, 0x1, -R17.reuse ;  /* 0x000000010808e824 */ /* 0x100fe200078e0a11 */
[----:B------:R-:W-:Y:S01]  /*0d50*/  ISETP.GE.AND P6, PT, R19, RZ, PT ;  /* 0x000000ff1300720c */ /* 0x000fe20003fc6270 */
[--C-:B------:R-:W-:Y:S01]  /*0d60*/  @!P0 IMAD.IADD R11, R11, 0x1, -R17.reuse ;  /* 0x000000010b0b8824 */ /* 0x100fe200078e0a11 */
[----:B------:R-:W-:Y:S01]  /*0d70*/  ISETP.GE.AND P0, PT, R21, RZ, PT ;  /* 0x000000ff1500720c */ /* 0x000fe20003f06270 */
[----:B------:R-:W-:Y:S01]  /*0d80*/  @!P1 IMAD.IADD R12, R12, 0x1, -R17 ;  /* 0x000000010c0c9824 */ /* 0x000fe200078e0a11 */
[----:B------:R-:W-:Y:S01]  /*0d90*/  ISETP.GE.AND P1, PT, R2, RZ, PT ;  /* 0x000000ff0200720c */ /* 0x000fe20003f26270 */
[--C-:B------:R-:W-:Y:S01]  /*0da0*/  @!P3 IMAD.IADD R7, R7, 0x1, -R15.reuse ;  /* 0x000000010707b824 */ /* 0x100fe200078e0a0f */
[----:B------:R-:W-:Y:S01]  /*0db0*/  ISETP.GE.AND P3, PT, R0, RZ, PT ;  /* 0x000000ff0000720c */ /* 0x000fe20003f66270 */
[----:B------:R-:W-:Y:S01]  /*0dc0*/  @!P2 IMAD.IADD R6, R6, 0x1, -R15 ;  /* 0x000000010606a824 */ /* 0x000fe200078e0a0f */
[----:B------:R-:W-:Y:S01]  /*0dd0*/  ISETP.NE.AND P2, PT, R5, RZ, PT ;  /* 0x000000ff0500720c */ /* 0x000fe20003f45270 */
[----:B------:R-:W-:Y:S01]  /*0de0*/  @!P4 IMAD.MOV R8, RZ, RZ, -R8 ;  /* 0x000000ffff08c224 */ /* 0x000fe200078e0a08 */
[----:B------:R-:W-:Y:S01]  /*0df0*/  LOP3.LUT R5, RZ, R5, RZ, 0x33, !PT ;  /* 0x00000005ff057212 */ /* 0x000fe200078e33ff */
[----:B------:R-:W-:Y:S01]  /*0e00*/  @!P5 IMAD.MOV R12, RZ, RZ, -R12 ;  /* 0x000000ffff0cd224 */ /* 0x000fe200078e0a0c */
[----:B------:R-:W-:Y:S01]  /*0e10*/  R2UR UR4, R13 ;  /* 0x000000000d0472ca */ /* 0x000fe200000e0000 */
[----:B------:R-:W-:Y:S01]  /*0e20*/  @!P6 IMAD.MOV R10, RZ, RZ, -R10 ;  /* 0x000000ffff0ae224 */ /* 0x000fe200078e0a0a */
[C---:B------:R-:W-:Y:S01]  /*0e30*/  SEL R100, R5.reuse, R8, !P2 ;  /* 0x0000000805647207 */ /* 0x040fe20005000000 */
[----:B------:R-:W-:Y:S01]  /*0e40*/  @!P0 IMAD.MOV R11, RZ, RZ, -R11 ;  /* 0x000000ffff0b8224 */ /* 0x000fe200078e0a0b */
[C---:B------:R-:W-:Y:S01]  /*0e50*/  SEL R101, R5.reuse, R12, !P2 ;  /* 0x0000000c05657207 */ /* 0x040fe20005000000 */
[----:B------:R-:W-:Y:S01]  /*0e60*/  @!P1 IMAD.MOV R6, RZ, RZ, -R6 ;  /* 0x000000ffff069224 */ /* 0x000fe200078e0a06 */
[C---:B------:R-:W-:Y:S01]  /*0e70*/  SEL R102, R5.reuse, R10, !P2 ;  /* 0x0000000a05667207 */ /* 0x040fe20005000000 */
[----:B------:R-:W-:Y:S01]  /*0e80*/  @!P3 IMAD.MOV R7, RZ, RZ, -R7 ;  /* 0x000000ffff07b224 */ /* 0x000fe200078e0a07 */
[----:B------:R-:W-:Y:S01]  /*0e90*/  SEL R103, R5, R11, !P2 ;  /* 0x0000000b05677207 */ /* 0x000fe20005000000 */
[----:B------:R-:W-:Y:S01]  /*0ea0*/  VIADD R8, R132, 0xfffffff7 ;  /* 0xfffffff784087836 */ /* 0x000fe20000000000 */
[----:B------:R-:W-:Y:S01]  /*0eb0*/  ISETP.NE.AND P0, PT, R4, RZ, PT ;  /* 0x000000ff0400720c */ /* 0x000fe20003f05270 */
[C---:B------:R-:W-:Y:S01]  /*0ec0*/  VIADD R10, R132.reuse, 0xffffffe7 ;  /* 0xffffffe7840a7836 */ /* 0x040fe20000000000 */
[----:B------:R-:W-:Y:S01]  /*0ed0*/  LOP3.LUT R5, RZ, R4, RZ, 0x33, !PT ;  /* 0x00000004ff057212 */ /* 0x000fe200078e33ff */
[----:B------:R-:W-:Y:S01]  /*0ee0*/  VIADD R4, R132, 0xffffffff ;  /* 0xffffffff84047836 */ /* 0x000fe20000000000 */
[----:B------:R-:W-:Y:S01]  /*0ef0*/  ISETP.GE.U32.AND P5, PT, R8, 0x7fffffd8, PT ;  /* 0x7fffffd80800780c */ /* 0x000fe20003fa6070 */
[C---:B------:R-:W-:Y:S01]  /*0f00*/  VIADD R15, R132.reuse, 0xffffffe2 ;  /* 0xffffffe2840f7836 */ /* 0x040fe20000000000 */
[C---:B------:R-:W-:Y:S01]  /*0f10*/  SEL R16, R5.reuse, R6, !P0 ;  /* 0x0000000605107207 */ /* 0x040fe20004000000 */
[C---:B------:R-:W-:Y:S01]  /*0f20*/  VIADD R6, R132.reuse, 0xffffffef ;  /* 0xffffffef84067836 */ /* 0x040fe20000000000 */
[----:B------:R-:W-:Y:S01]  /*0f30*/  SEL R18, R5, R7, !P0 ;  /* 0x0000000705127207 */ /* 0x000fe20004000000 */
[----:B------:R-:W-:Y:S01]  /*0f40*/  VIADD R5, R132, 0xffffffec ;  /* 0xffffffec84057836 */ /* 0x000fe20000000000 */
[----:B------:R-:W-:Y:S01]  /*0f50*/  ISETP.GE.U32.AND P4, PT, R4, 0x7fffffe0, PT ;  /* 0x7fffffe00400780c */ /* 0x000fe20003f86070 */
[----:B------:R-:W-:Y:S01]  /*0f60*/  VIADD R4, R132, 0xffffffed ;  /* 0xffffffed84047836 */ /* 0x000fe20000000000 */
[----:B------:R-:W-:Y:S01]  /*0f70*/  ISETP.GE.U32.AND P3, PT, R6, 0x7fffffd0, PT ;  /* 0x7fffffd00600780c */ /* 0x000fe20003f66070 */
[C---:B------:R-:W-:Y:S01]  /*0f80*/  VIADD R7, R132.reuse, 0xffffffee ;  /* 0xffffffee84077836 */ /* 0x040fe20000000000 */
[----:B------:R-:W-:Y:S01]  /*0f90*/  ISETP.GE.U32.AND P2, PT, R5, 0x7fffffcd, PT ;  /* 0x7fffffcd0500780c */ /* 0x000fe20003f46070 */
[----:B------:R-:W-:Y:S01]  /*0fa0*/  VIADD R5, R132, 0xffffffe8 ;  /* 0xffffffe884057836 */ /* 0x000fe20000000000 */
[----:B------:R-:W-:Y:S01]  /*0fb0*/  ISETP.GE.U32.AND P1, PT, R4, 0x7fffffce, PT ;  /* 0x7fffffce0400780c */ /* 0x000fe20003f26070 */
[C---:B------:R-:W-:Y:S01]  /*0fc0*/  VIADD R4, R132.reuse, 0xffffffe9 ;  /* 0xffffffe984047836 */ /* 0x040fe20000000000 */
[----:B------:R-:W-:Y:S01]  /*0fd0*/  ISETP.GE.U32.AND P0, PT, R7, 0x7fffffcf, PT ;  /* 0x7fffffcf0700780c */ /* 0x000fe20003f06070 */
[C---:B------:R-:W-:Y:S01]  /*0fe0*/  VIADD R13, R132.reuse, 0xffffffe3 ;  /* 0xffffffe3840d7836 */ /* 0x040fe20000000000 */
[----:B------:R-:W-:Y:S01]  /*0ff0*/  ISETP.GE.U32.AND P6, PT, R5, 0x7fffffc9, PT ;  /* 0x7fffffc90500780c */ /* 0x000fe20003fc6070 */
[C---:B------:R-:W-:Y:S01]  /*1000*/  VIADD R5, R132.reuse, 0xffffffea ;  /* 0xffffffea84057836 */ /* 0x040fe20000000000 */
[----:B------:R-:W-:Y:S01]  /*1010*/  SEL R7, RZ, 0x1, P2 ;  /* 0x00000001ff077807 */ /* 0x000fe20001000000 */
[----:B------:R-:W-:Y:S01]  /*1020*/  VIADD R19, R132, 0xfffffffe ;  /* 0xfffffffe84137836 */ /* 0x000fe20000000000 */
[----:B------:R-:W-:Y:S01]  /*1030*/  ISETP.GE.U32.AND P2, PT, R4, 0x7fffffca, PT ;  /* 0x7fffffca0400780c */ /* 0x000fe20003f46070 */
[----:B------:R-:W-:Y:S01]  /*1040*/  VIADD R4, R132, 0xffffffeb ;  /* 0xffffffeb84047836 */ /* 0x000fe20000000000 */
[----:B------:R-:W-:-:S02]  /*1050*/  SEL R8, RZ, 0x1fffe, P1 ;  /* 0x0001fffeff087807 */ /* 0x000fc40000800000 */
[----:B------:R-:W-:Y:S02]  /*1060*/  ISETP.GE.U32.AND P1, PT, R5, 0x7fffffcb, PT ;  /* 0x7fffffcb0500780c */ /* 0x000fe40003f26070 */
[----:B------:R-:W-:Y:S01]  /*1070*/  SEL R5, RZ, 0x4, P0 ;  /* 0x00000004ff057807 */ /* 0x000fe20000000000 */
[----:B------:R-:W-:Y:S01]  /*1080*/  IMAD.IADD R7, R7, 0x1, R8 ;  /* 0x0000000107077824 */ /* 0x000fe200078e0208 */
[----:B------:R-:W-:Y:S01]  /*1090*/  ISETP.GE.U32.AND P0, PT, R4, 0x7fffffcc, PT ;  /* 0x7fffffcc0400780c */ /* 0x000fe20003f06070 */
[C---:B------:R-:W-:Y:S01]  /*10a0*/  VIADD R4, R132.reuse, 0xffffffe5 ;  /* 0xffffffe584047836 */ /* 0x040fe20000000000 */
[----:B------:R-:W-:Y:S02]  /*10b0*/  SEL R6, RZ, 0x7fff8, P3 ;  /* 0x0007fff8ff067807 */ /* 0x000fe40001800000 */
[----:B------:R-:W-:Y:S01]  /*10c0*/  ISETP.GE.U32.AND P3, PT, R9, 0x7fffffc5, PT ;  /* 0x7fffffc50900780c */ /* 0x000fe20003f66070 */
[----:B------:R-:W-:Y:S01]  /*10d0*/  VIADD R9, R132, 0xffffffe6 ;  /* 0xffffffe684097836 */ /* 0x000fe20000000000 */
[----:B------:R-:W-:-:S02]  /*10e0*/  SEL R11, RZ, 0x1, P6 ;  /* 0x00000001ff0b7807 */ /* 0x000fc40003000000 */
[----:B------:R-:W-:Y:S01]  /*10f0*/  ISETP.GE.U32.AND P6, PT, R4, 0x7fffffc6, PT ;  /* 0x7fffffc60400780c */ /* 0x000fe20003fc6070 */
[----:B------:R-:W-:Y:S01]  /*1100*/  VIADD R4, R132, 0xffffffe1 ;  /* 0xffffffe184047836 */ /* 0x000fe20000000000 */
[----:B------:R-:W-:Y:S02]  /*1110*/  SEL R12, RZ, 0x1fffe, P2 ;  /* 0x0001fffeff0c7807 */ /* 0x000fe40001000000 */
[----:B------:R-:W-:Y:S02]  /*1120*/  ISETP.GE.U32.AND P2, PT, R9, 0x7fffffc7, PT ;  /* 0x7fffffc70900780c */ /* 0x000fe40003f46070 */
[----:B------:R-:W-:Y:S01]  /*1130*/  SEL R9, RZ, 0x4, P1 ;  /* 0x00000004ff097807 */ /* 0x000fe20000800000 */
[----:B------:R-:W-:Y:S01]  /*1140*/  IMAD.IADD R11, R11, 0x1, R12 ;  /* 0x000000010b0b7824 */ /* 0x000fe200078e020c */
[----:B------:R-:W-:Y:S02]  /*1150*/  ISETP.GE.U32.AND P1, PT, R10, 0x7fffffc8, PT ;  /* 0x7fffffc80a00780c */ /* 0x000fe40003f26070 */
[----:B------:R-:W-:-:S02]  /*1160*/  SEL R10, RZ, 0x7fff8, P0 ;  /* 0x0007fff8ff0a7807 */ /* 0x000fc40000000000 */
[----:B------:R-:W-:Y:S02]  /*1170*/  R2UR UR10, R14 ;  /* 0x000000000e0a72ca */ /* 0x000fe400000e0000 */
[----:B------:R-:W-:Y:S01]  /*1180*/  ISETP.GE.U32.AND P0, PT, R4, 0x7fffffc2, PT ;  /* 0x7fffffc20400780c */ /* 0x000fe20003f06070 */
[----:B------:R-:W-:Y:S01]  /*1190*/  VIADD R4, R132, 0xffffffe0 ;  /* 0xffffffe084047836 */ /* 0x000fe20000000000 */
[----:B------:R-:W-:Y:S02]  /*11a0*/  SEL R14, RZ, 0x1, P3 ;  /* 0x00000001ff0e7807 */ /* 0x000fe40001800000 */
[----:B------:R-:W-:Y:S02]  /*11b0*/  ISETP.GE.U32.AND P3, PT, R15, 0x7fffffc3, PT ;  /* 0x7fffffc30f00780c */ /* 0x000fe40003f66070 */
[----:B------:R-:W-:Y:S02]  /*11c0*/  SEL R15, RZ, 0x1fffe, P6 ;  /* 0x0001fffeff0f7807 */ /* 0x000fe40003000000 */
[----:B------:R-:W-:-:S02]  /*11d0*/  ISETP.GE.U32.AND P6, PT, R13, 0x7fffffc4, PT ;  /* 0x7fffffc40d00780c */ /* 0x000fc40003fc6070 */
[----:B------:R-:W-:Y:S01]  /*11e0*/  SEL R13, RZ, 0x4, P2 ;  /* 0x00000004ff0d7807 */ /* 0x000fe20001000000 */
[----:B------:R-:W-:Y:S01]  /*11f0*/  IMAD.IADD R14, R14, 0x1, R15 ;  /* 0x000000010e0e7824 */ /* 0x000fe200078e020f */
[----:B------:R-:W-:Y:S01]  /*1200*/  ISETP.GE.U32.AND P2, PT, R4, 0x7fffffc1, PT ;  /* 0x7fffffc10400780c */ /* 0x000fe20003f46070 */
[----:B------:R-:W-:Y:S01]  /*1210*/  UIADD3 UR10, UPT, UPT, UR10, UR4, UR8 ;  /* 0x000000040a0a7290 */ /* 0x000fe2000fffe008 */
[----:B------:R-:W-:Y:S02]  /*1220*/  SEL R17, RZ, 0x1fffe, P0 ;  /* 0x0001fffeff117807 */ /* 0x000fe40000000000 */
[----:B------:R-:W-:Y:S01]  /*1230*/  SEL R8, RZ, 0x1, P2 ;  /* 0x00000001ff087807 */ /* 0x000fe20001000000 */
[----:B------:R-:W-:Y:S01]  /*1240*/  UMOV UR4, 0x1 ;  /* 0x0000000100047882 */ /* 0x000fe20000000000 */
[----:B------:R-:W-:Y:S02]  /*1250*/  LOP3.LUT R7, R7, 0x3, RZ, 0xc0, !PT ;  /* 0x0000000307077812 */ /* 0x000fe400078ec0ff */
[----:B------:R-:W-:Y:S01]  /*1260*/  LOP3.LUT R11, R11, 0x3, RZ, 0xc0, !PT ;  /* 0x000000030b0b7812 */ /* 0x000fe200078ec0ff */
[----:B------:R-:W-:Y:S01]  /*1270*/  IMAD.IADD R17, R8, 0x1, R17 ;  /* 0x0000000108117824 */ /* 0x000fe200078e0211 */
[----:B------:R-:W-:-:S02]  /*1280*/  IADD3 R5, PT, PT, R7, R6, R5 ;  /* 0x0000000607057210 */ /* 0x000fc40007ffe005 */
[----:B------:R-:W-:Y:S02]  /*1290*/  SEL R7, RZ, 0x4, P3 ;  /* 0x00000004ff077807 */ /* 0x000fe40001800000 */
[----:B------:R-:W-:Y:S02]  /*12a0*/  SEL R8, RZ, 0x7fff8, P6 ;  /* 0x0007fff8ff087807 */ /* 0x000fe40003000000 */
[----:B------:R-:W-:Y:S02]  /*12b0*/  LOP3.LUT R17, R17, 0x3, RZ, 0xc0, !PT ;  /* 0x0000000311117812 */ /* 0x000fe400078ec0ff */
[----:B------:R-:W-:Y:S02]  /*12c0*/  SEL R6, RZ, 0x7fff8, P1 ;  /* 0x0007fff8ff067807 */ /* 0x000fe40000800000 */
[----:B------:R-:W-:Y:S02]  /*12d0*/  LOP3.LUT R14, R14, 0x3, RZ, 0xc0, !PT ;  /* 0x000000030e0e7812 */ /* 0x000fe400078ec0ff */
[----:B------:R-:W-:-:S02]  /*12e0*/  IADD3 R7, PT, PT, R17, R8, R7 ;  /* 0x0000000811077210 */ /* 0x000fc40007ffe007 */
[----:B------:R-:W-:Y:S01]  /*12f0*/  IADD3 R9, PT, PT, R11, R10, R9 ;  /* 0x0000000a0b097210 */ /* 0x000fe20007ffe009 */
[----:B------:R-:W-:Y:S01]  /*1300*/  VIADD R10, R132, 0xfffffff6 ;  /* 0xfffffff6840a7836 */ /* 0x000fe20000000000 */
[----:B------:R-:W-:Y:S02]  /*1310*/  IADD3 R6, PT, PT, R14, R6, R13 ;  /* 0x000000060e067210 */ /* 0x000fe40007ffe00d */
[----:B------:R-:W-:Y:S01]  /*1320*/  LOP3.LUT R7, R7, 0xf, RZ, 0xc0, !PT ;  /* 0x0000000f07077812 */ /* 0x000fe200078ec0ff */
[----:B------:R-:W-:Y:S01]  /*1330*/  IMAD.SHL.U32 R9, R9, 0x100, RZ ;  /* 0x0000010009097824 */ /* 0x000fe200078e00ff */
[----:B------:R-:W-:Y:S02]  /*1340*/  ISETP.GE.U32.AND P0, PT, R19, 0x7fffffdf, PT ;  /* 0x7fffffdf1300780c */ /* 0x000fe40003f06070 */
[----:B------:R-:W-:Y:S01]  /*1350*/  ISETP.NE.U32.AND P1, PT, R3, RZ, PT ;  /* 0x000000ff0300720c */ /* 0x000fe20003f25070 */
[----:B------:R-:W-:Y:S01]  /*1360*/  IMAD R7, R6, 0x10, R7 ;  /* 0x0000001006077824 */ /* 0x000fe200078e0207 */
[----:B------:R-:W-:Y:S01]  /*1370*/  LOP3.LUT R6, R9, 0xf00, RZ, 0xe2, !PT ;  /* 0x00000f0009067812 */ /* 0x000fe200078ee2ff */
[----:B---3--:R-:W-:Y:S10]  /*1380*/  BRA.U UP0, `(.L_x_5) ;  /* 0x0000000100187547 */ /* 0x008ff4000b800000 */
[----:B------:R-:W-:Y:S01]  /*1390*/  ELECT P3, URZ, PT ;  /* 0x0000000000ff782f */ /* 0x000fe20003860000 */
[----:B------:R-:W-:Y:S01]  /*13a0*/  IMAD.MOV.U32 R8, RZ, RZ, 0x1 ;  /* 0x00000001ff087424 */ /* 0x000fe200078e00ff */
[----:B------:R-:W-:Y:S01]  /*13b0*/  UMOV UR6, 0x40 ;  /* 0x0000004000067882 */ /* 0x000fe20000000000 */
[----:B------:R-:W-:Y:S01]  /*13c0*/  UVIRTCOUNT.DEALLOC.SMPOOL 0x80 ;  /* 0x000000800000784c */ /* 0x000fe20000000000 */
[----:B------:R-:W-:-:S09]  /*13d0*/  ULEA UR6, UR5, UR6, 0x18 ;  /* 0x0000000605067291 */ /* 0x000fd2000f8ec0ff */
[----:B------:R0:W-:Y:S03]  /*13e0*/  @P3 STS.U8 [UR6], R8 ;  /* 0x00000008ff003988 */ /* 0x0001e60008000006 */
.L_x_5:
[----:B------:R-:W1:Y:S01]  /*13f0*/  LDCU.64 UR6, c[0x0][0x3a8] ;  /* 0x00007500ff0677ac */ /* 0x000e620008000a00 */
[----:B------:R-:W-:Y:S01]  /*1400*/  IMAD R5, R5, 0x1000, R6 ;  /* 0x0000100005057824 */ /* 0x000fe200078e0206 */
[----:B------:R-:W-:Y:S01]  /*1410*/  STTM.x64 tmem[UR10], RZ ;  /* 0x000000ff000079ed */ /* 0x000fe2000834000a */
[----:B------:R-:W-:Y:S01]  /*1420*/  LOP3.LUT R6, R7, 0xff, RZ, 0xc0, !PT ;  /* 0x000000ff07067812 */ /* 0x000fe200078ec0ff */
[----:B------:R-:W2:Y:S01]  /*1430*/  FENCE.VIEW.ASYNC.T ;  /* 0x00000000000073c6 */ /* 0x000ea20000000200 */
[----:B------:R-:W-:Y:S01]  /*1440*/  IMAD R7, R16, UR18, RZ ;  /* 0x0000001210077c24 */ /* 0x000fe2000f8e02ff */
[----:B--2---:R-:W-:Y:S01]  /*1450*/  VOTEU.ALL UP1, P1 ;  /* 0x0000000000ff7886 */ /* 0x004fe20000820000 */
[----:B------:R-:W-:Y:S01]  /*1460*/  IMAD R9, R18, UR18, RZ ;  /* 0x0000001212097c24 */ /* 0x000fe2000f8e02ff */
[----:B------:R-:W-:Y:S01]  /*1470*/  ISETP.GE.U32.AND P3, PT, R10, 0x7fffffd7, PT ;  /* 0x7fffffd70a00780c */ /* 0x000fe20003f66070 */
[----:B------:R-:W-:Y:S01]  /*1480*/  IMAD.IADD R5, R5, 0x1, R6 ;  /* 0x0000000105057824 */ /* 0x000fe200078e0206 */
[----:B------:R-:W-:Y:S01]  /*1490*/  IADD3 R6, P6, PT, R7, UR12, RZ ;  /* 0x0000000c07067c10 */ /* 0x000fe2000ffde0ff */
[----:B------:R-:W-:Y:S01]  /*14a0*/  VOTEU.ALL UP2, P1 ;  /* 0x0000000000ff7886 */ /* 0x000fe20000840000 */
[----:B------:R-:W-:-:S04]  /*14b0*/  @!UP1 UIADD3 UR16, UPT, UPT, -UR4, 0x100000, URZ ;  /* 0x0010000004109890 */ /* 0x000fc8000fffe1ff */
[----:B------:R-:W-:Y:S02]  /*14c0*/  @!UP1 USHF.L.U32 UR17, UR16, 0xb, URZ ;  /* 0x0000000b10119899 */ /* 0x000fe400080006ff */
[----:B------:R-:W-:Y:S01]  /*14d0*/  @!UP1 USHF.L.U32 UR16, UR16, 0x1, URZ ;  /* 0x0000000110109899 */ /* 0x000fe200080006ff */
[----:B------:R-:W-:Y:S01]  /*14e0*/  BAR.SYNC.DEFER_BLOCKING 0x0 ;  /* 0x0000000000007b1d */ /* 0x000fe20000010000 */
[----:B------:R-:W-:Y:S02]  /*14f0*/  LEA.HI.X.SX32 R7, R7, UR13, 0x1, P6 ;  /* 0x0000000d07077c11 */ /* 0x000fe4000b0f0eff */
[C---:B0-----:R-:W-:Y:S01]  /*1500*/  IADD3 R8, P6, PT, R9.reuse, UR12, RZ ;  /* 0x0000000c09087c10 */ /* 0x041fe2000ffde0ff */
[----:B-1----:R-:W-:Y:S01]  /*1510*/  USHF.L.U32 UR5, UR6, 0x3, URZ ;  /* 0x0000000306057899 */ /* 0x002fe200080006ff */
[----:B------:R-:W-:Y:S02]  /*1520*/  PRMT R199, RZ, 0x7610, R199 ;  /* 0x00007610ffc77816 */ /* 0x000fe400000000c7 */
[----:B------:R-:W-:Y:S01]  /*1530*/  LEA.HI.X.SX32 R9, R9, UR13, 0x1, P6 ;  /* 0x0000000d09097c11 */ /* 0x000fe2000b0f0eff */
[----:B------:R-:W-:-:S02]  /*1540*/  USHF.R.S32.HI UR13, URZ, 0x1f, UR5 ;  /* 0x0000001fff0d7899 */ /* 0x000fc40008011405 */
[----:B------:R-:W-:Y:S01]  /*1550*/  IADD3 R10, P6, PT, R6, UR5, RZ ;  /* 0x00000005060a7c10 */ /* 0x000fe2000ffde0ff */
[----:B------:R-:W-:-:S03]  /*1560*/  USHF.L.U32 UR12, UR6, 0x4, URZ ;  /* 0x00000004060c7899 */ /* 0x000fc600080006ff */
[----:B------:R-:W-:Y:S02]  /*1570*/  IADD3.X R11, PT, PT, R7, UR13, RZ, P6, !PT ;  /* 0x0000000d070b7c10 */ /* 0x000fe4000b7fe4ff */
[----:B------:R-:W-:-:S04]  /*1580*/  IADD3 R12, P6, PT, R8, UR5, RZ ;  /* 0x00000005080c7c10 */ /* 0x000fc8000ffde0ff */
[----:B------:R-:W-:Y:S01]  /*1590*/  IADD3.X R13, PT, PT, R9, UR13, RZ, P6, !PT ;  /* 0x0000000d090d7c10 */ /* 0x000fe2000b7fe4ff */
[----:B------:R-:W0:Y:S02]  /*15a0*/  FENCE.VIEW.ASYNC.S ;  /* 0x00000000000073c6 */ /* 0x000e240000000000 */
[----:B0-----:R0:W1:Y:S01]  /*15b0*/  @!UP2 SYNCS.EXCH.64 URZ, [UR11], UR16 ;  /* 0x000000100bffa5b2 */ /* 0x0010620008000100 */
[----:B------:R-:W-:Y:S01]  /*15c0*/  IADD3 R14, P6, PT, R6, UR12, RZ ;  /* 0x0000000c060e7c10 */ /* 0x000fe2000ffde0ff */
[----:B------:R-:W-:Y:S01]  /*15d0*/  UIMAD UR5, UR6, 0x18, URZ ;  /* 0x00000018060578a4 */ /* 0x000fe2000f8e02ff */
[----:B-1----:R-:W-:Y:S01]  /*15e0*/  BAR.SYNC.DEFER_BLOCKING 0x0 ;  /* 0x0000000000007b1d */ /* 0x002fe20000010000 */
[----:B0-----:R-:W-:Y:S02]  /*15f0*/  USHF.R.S32.HI UR16, URZ, 0x1f, UR12 ;  /* 0x0000001fff107899 */ /* 0x001fe4000801140c */
[----:B------:R-:W-:-:S04]  /*1600*/  USHF.R.S32.HI UR13, URZ, 0x1f, UR5 ;  /* 0x0000001fff0d7899 */ /* 0x000fc80008011405 */
[----:B------:R-:W-:Y:S02]  /*1610*/  IADD3.X R15, PT, PT, R7, UR16, RZ, P6, !PT ;  /* 0x00000010070f7c10 */ /* 0x000fe4000b7fe4ff */
[----:B------:R-:W-:-:S04]  /*1620*/  IADD3 R16, P6, PT, R8, UR12, RZ ;  /* 0x0000000c08107c10 */ /* 0x000fc8000ffde0ff */
[----:B------:R-:W-:Y:S02]  /*1630*/  IADD3.X R17, PT, PT, R9, UR16, RZ, P6, !PT ;  /* 0x0000001009117c10 */ /* 0x000fe4000b7fe4ff */
[----:B------:R-:W-:Y:S01]  /*1640*/  IADD3 R18, P6, PT, R6, UR5, RZ ;  /* 0x0000000506127c10 */ /* 0x000fe2000ffde0ff */
[----:B------:R-:W2:Y:S01]  /*1650*/  @!P4 LDG.E.U8 R199, desc[UR22][R6.64] ;  /* 0x0000001606c7c981 */ /* 0x000ea2000c1e1100 */
[----:B------:R-:W-:Y:S02]  /*1660*/  LOP3.LUT R133, R5, 0xffff, RZ, 0xc0, !PT ;  /* 0x0000ffff05857812 */ /* 0x000fe400078ec0ff */
[----:B------:R-:W-:Y:S02]  /*1670*/  IADD3.X R19, PT, PT, R7, UR13, RZ, P6, !PT ;  /* 0x0000000d07137c10 */ /* 0x000fe4000b7fe4ff */
[----:B------:R-:W-:Y:S01]  /*1680*/  IADD3 R20, P6, PT, R8, UR5, RZ ;  /* 0x0000000508147c10 */ /* 0x000fe2000ffde0ff */
[----:B------:R-:W-:Y:S01]  /*1690*/  USHF.R.S32.HI UR12, URZ, 0x1f, UR6 ;  /* 0x0000001fff0c7899 */ /* 0x000fe20008011406 */
[----:B------:R-:W-:-:S02]  /*16a0*/  PRMT R197, RZ, 0x7610, R197 ;  /* 0x00007610ffc57816 */ /* 0x000fc400000000c5 */
[----:B------:R-:W-:Y:S02]  /*16b0*/  IADD3.X R21, PT, PT, R9, UR13, RZ, P6, !PT ;  /* 0x0000000d09157c10 */ /* 0x000fe4000b7fe4ff */
[----:B------:R-:W-:Y:S01]  /*16c0*/  IADD3 R22, P6, PT, R6, UR6, RZ ;  /* 0x0000000606167c10 */ /* 0x000fe2000ffde0ff */
[----:B------:R-:W-:Y:S01]  /*16d0*/  UIMAD UR5, UR6, 0x9, URZ ;  /* 0x00000009060578a4 */ /* 0x000fe2000f8e02ff */
[----:B------:R-:W-:Y:S01]  /*16e0*/  SHF.R.U32.HI R5, RZ, 0xf, R133 ;  /* 0x0000000fff057819 */ /* 0x000fe20000011685 */
[----:B------:R-:W3:Y:S01]  /*16f0*/  @!P4 LDG.E.U8 R197, desc[UR22][R8.64] ;  /* 0x0000001608c5c981 */ /* 0x000ee2000c1e1100 */
[----:B------:R-:W-:Y:S02]  /*1700*/  IADD3.X R23, PT, PT, R7, UR12, RZ, P6, !PT ;  /* 0x0000000c07177c10 */ /* 0x000fe4000b7fe4ff */
[----:B------:R-:W-:Y:S01]  /*1710*/  IADD3 R24, P6, PT, R8, UR6, RZ ;  /* 0x0000000608187c10 */ /* 0x000fe2000ffde0ff */
[----:B------:R-:W-:Y:S01]  /*1720*/  USHF.R.S32.HI UR13, URZ, 0x1f, UR5 ;  /* 0x0000001fff0d7899 */ /* 0x000fe20008011405 */
[----:B------:R-:W-:-:S02]  /*1730*/  PRMT R193, RZ, 0x7610, R193 ;  /* 0x00007610ffc17816 */ /* 0x000fc400000000c1 */
[----:B------:R-:W-:Y:S02]  /*1740*/  IADD3.X R25, PT, PT, R9, UR12, RZ, P6, !PT ;  /* 0x0000000c09197c10 */ /* 0x000fe4000b7fe4ff */
[----:B------:R-:W-:Y:S01]  /*1750*/  IADD3 R26, P6, PT, R6, UR5, RZ ;  /* 0x00000005061a7c10 */ /* 0x000fe2000ffde0ff */
[----:B------:R-:W-:Y:S01]  /*1760*/  UIMAD UR12, UR6, 0x11, URZ ;  /* 0x00000011060c78a4 */ /* 0x000fe2000f8e02ff */
[----:B------:R-:W-:Y:S01]  /*1770*/  PRMT R195, RZ, 0x7610, R195 ;  /* 0x00007610ffc37816 */ /* 0x000fe200000000c3 */
[----:B------:R-:W4:Y:S01]  /*1780*/  @!P5 LDG.E.U8 R193, desc[UR22][R10.64] ;  /* 0x000000160ac1d981 */ /* 0x000f22000c1e1100 */
[----:B------:R-:W-:Y:S02]  /*1790*/  IADD3.X R27, PT, PT, R7, UR13, RZ, P6, !PT ;  /* 0x0000000d071b7c10 */ /* 0x000fe4000b7fe4ff */
[----:B------:R-:W-:Y:S01]  /*17a0*/  IADD3 R28, P6, PT, R8, UR5, RZ ;  /* 0x00000005081c7c10 */ /* 0x000fe2000ffde0ff */
[----:B------:R-:W-:Y:S01]  /*17b0*/  USHF.R.S32.HI UR5, URZ, 0x1f, UR12 ;  /* 0x0000001fff057899 */ /* 0x000fe2000801140c */
[----:B------:R-:W-:Y:S01]  /*17c0*/  LOP3.LUT P4, RZ, R5, 0x1, RZ, 0xc0, !PT ;  /* 0x0000000105ff7812 */ /* 0x000fe2000788c0ff */
[----:B------:R-:W5:Y:S01]  /*17d0*/  @!P5 LDG.E.U8 R195, desc[UR22][R12.64] ;  /* 0x000000160cc3d981 */ /* 0x000f62000c1e1100 */
[----:B------:R-:W-:-:S02]  /*17e0*/  IADD3.X R29, PT, PT, R9, UR13, RZ, P6, !PT ;  /* 0x0000000d091d7c10 */ /* 0x000fc4000b7fe4ff */
[----:B------:R-:W-:-:S04]  /*17f0*/  IADD3 R30, P6, PT, R6, UR12, RZ ;  /* 0x0000000c061e7c10 */ /* 0x000fc8000ffde0ff */
[----:B------:R-:W-:Y:S02]  /*1800*/  IADD3.X R31, PT, PT, R7, UR5, RZ, P6, !PT ;  /* 0x00000005071f7c10 */ /* 0x000fe4000b7fe4ff */
[----:B------:R-:W-:Y:S01]  /*1810*/  IADD3 R32, P6, PT, R8, UR12, RZ ;  /* 0x0000000c08207c10 */ /* 0x000fe2000ffde0ff */
[----:B------:R-:W-:-:S03]  /*1820*/  UIMAD UR12, UR6, 0x19, URZ ;  /* 0x00000019060c78a4 */ /* 0x000fc6000f8e02ff */
[----:B------:R-:W-:Y:S01]  /*1830*/  IADD3.X R33, PT, PT, R9, UR5, RZ, P6, !PT ;  /* 0x0000000509217c10 */ /* 0x000fe2000b7fe4ff */
[----:B------:R-:W-:Y:S02]  /*1840*/  USHF.R.S32.HI UR13, URZ, 0x1f, UR12 ;  /* 0x0000001fff0d7899 */ /* 0x000fe4000801140c */
[----:B------:R-:W-:Y:S01]  /*1850*/  IADD3 R34, P6, PT, R6, UR12, RZ ;  /* 0x0000000c06227c10 */ /* 0x000fe2000ffde0ff */
[----:B------:R-:W-:-:S03]  /*1860*/  USHF.L.U32 UR5, UR6, 0x1, URZ ;  /* 0x0000000106057899 */ /* 0x000fc600080006ff */
[----:B------:R-:W-:Y:S02]  /*1870*/  IADD3.X R35, PT, PT, R7, UR13, RZ, P6, !PT ;  /* 0x0000000d07237c10 */ /* 0x000fe4000b7fe4ff */
[----:B------:R-:W-:Y:S01]  /*1880*/  IADD3 R36, P6, PT, R8, UR12, RZ ;  /* 0x0000000c08247c10 */ /* 0x000fe2000ffde0ff */
[----:B------:R-:W-:Y:S01]  /*1890*/  USHF.R.S32.HI UR12, URZ, 0x1f, UR5 ;  /* 0x0000001fff0c7899 */ /* 0x000fe20008011405 */
[----:B------:R-:W-:Y:S02]  /*18a0*/  SHF.R.U32.HI R5, RZ, 0x7, R133 ;  /* 0x00000007ff057819 */ /* 0x000fe40000011685 */
[----:B------:R-:W-:Y:S02]  /*18b0*/  IADD3.X R37, PT, PT, R9, UR13, RZ, P6, !PT ;  /* 0x0000000d09257c10 */ /* 0x000fe4000b7fe4ff */
[----:B------:R-:W-:Y:S02]  /*18c0*/  IADD3 R38, P6, PT, R6, UR5, RZ ;  /* 0x0000000506267c10 */ /* 0x000fe4000ffde0ff */
[----:B------:R-:W-:-:S02]  /*18d0*/  LOP3.LUT P5, RZ, R5, 0x1, RZ, 0xc0, !PT ;  /* 0x0000000105ff7812 */ /* 0x000fc400078ac0ff */
[----:B------:R-:W-:Y:S02]  /*18e0*/  IADD3.X R39, PT, PT, R7, UR12, RZ, P6, !PT ;  /* 0x0000000c07277c10 */ /* 0x000fe4000b7fe4ff */
[----:B------:R-:W-:Y:S01]  /*18f0*/  IADD3 R40, P6, PT, R8, UR5, RZ ;  /* 0x0000000508287c10 */ /* 0x000fe2000ffde0ff */
[----:B------:R-:W-:Y:S01]  /*1900*/  UIMAD UR5, UR6, 0xa, URZ ;  /* 0x0000000a060578a4 */ /* 0x000fe2000f8e02ff */
[----:B------:R-:W-:Y:S02]  /*1910*/  PRMT R173, RZ, 0x7610, R173 ;  /* 0x00007610ffad7816 */ /* 0x000fe400000000ad */
[----:B------:R-:W-:Y:S01]  /*1920*/  PRMT R171, RZ, 0x7610, R171 ;  /* 0x00007610ffab7816 */ /* 0x000fe200000000ab */
[----:B------:R-:W-:Y:S01]  /*1930*/  VIADD R5, R132, 0xfffffffd ;  /* 0xfffffffd84057836 */ /* 0x000fe20000000000 */
[----:B------:R-:W-:Y:S01]  /*1940*/  USHF.R.S32.HI UR13, URZ, 0x1f, UR5 ;  /* 0x0000001fff0d7899 */ /* 0x000fe20008011405 */
[----:B------:R-:W-:Y:S01]  /*1950*/  IADD3.X R41, PT, PT, R9, UR12, RZ, P6, !PT ;  /* 0x0000000c09297c10 */ /* 0x000fe2000b7fe4ff */
[----:B------:R-:W2:Y:S01]  /*1960*/  @P4 LDG.E.U8 R173, desc[UR22][R14.64] ;  /* 0x000000160ead4981 */ /* 0x000ea2000c1e1100 */
[----:B------:R-:W-:-:S02]  /*1970*/  PRMT R185, RZ, 0x7610, R185 ;  /* 0x00007610ffb97816 */ /* 0x000fc400000000b9 */
[----:B------:R-:W-:Y:S01]  /*1980*/  PRMT R179, RZ, 0x7610, R179 ;  /* 0x00007610ffb37816 */ /* 0x000fe200000000b3 */
[----:B------:R-:W2:Y:S01]  /*1990*/  @P4 LDG.E.U8 R171, desc[UR22][R16.64] ;  /* 0x0000001610ab4981 */ /* 0x000ea2000c1e1100 */
[----:B------:R-:W-:Y:S02]  /*19a0*/  IADD3 R42, P6, PT, R6, UR5, RZ ;  /* 0x00000005062a7c10 */ /* 0x000fe4000ffde0ff */
[----:B------:R-:W-:Y:S01]  /*19b0*/  ISETP.GE.U32.AND P4, PT, R5, 0x7fffffde, PT ;  /* 0x7fffffde0500780c */ /* 0x000fe20003f86070 */
[----:B------:R-:W-:Y:S01]  /*19c0*/  VIADD R5, R132, 0xfffffff5 ;  /* 0xfffffff584057836 */ /* 0x000fe20000000000 */
[----:B------:R-:W-:Y:S01]  /*19d0*/  UIMAD UR12, UR6, 0x12, URZ ;  /* 0x00000012060c78a4 */ /* 0x000fe2000f8e02ff */
[----:B------:R-:W-:Y:S01]  /*19e0*/  IADD3.X R43, PT, PT, R7, UR13, RZ, P6, !PT ;  /* 0x0000000d072b7c10 */ /* 0x000fe2000b7fe4ff */
[----:B------:R-:W2:Y:S01]  /*19f0*/  @P5 LDG.E.U8 R185, desc[UR22][R18.64] ;  /* 0x0000001612b95981 */ /* 0x000ea2000c1e1100 */
[----:B------:R-:W-:Y:S02]  /*1a00*/  PRMT R181, RZ, 0x7610, R181 ;  /* 0x00007610ffb57816 */ /* 0x000fe400000000b5 */
[----:B------:R-:W-:Y:S01]  /*1a10*/  PRMT R191, RZ, 0x7610, R191 ;  /* 0x00007610ffbf7816 */ /* 0x000fe200000000bf */
[----:B------:R-:W2:Y:S01]  /*1a20*/  @P5 LDG.E.U8 R179, desc[UR22][R20.64] ;  /* 0x0000001614b35981 */ /* 0x000ea2000c1e1100 */
[----:B------:R-:W-:Y:S01]  /*1a30*/  IADD3 R44, P6, PT, R8, UR5, RZ ;  /* 0x00000005082c7c10 */ /* 0x000fe2000ffde0ff */
[----:B------:R-:W-:Y:S01]  /*1a40*/  USHF.R.S32.HI UR5, URZ, 0x1f, UR12 ;  /* 0x0000001fff057899 */ /* 0x000fe2000801140c */
[----:B------:R-:W-:Y:S01]  /*1a50*/  ISETP.GE.U32.AND P5, PT, R5, 0x7fffffd6, PT ;  /* 0x7fffffd60500780c */ /* 0x000fe20003fa6070 */
[----:B------:R-:W2:Y:S01]  /*1a60*/  @!P0 LDG.E.U8 R181, desc[UR22][R22.64] ;  /* 0x0000001616b58981 */ /* 0x000ea2000c1e1100 */
[----:B------:R-:W-:-:S02]  /*1a70*/  SHF.R.U32.HI R5, RZ, 0xe, R133 ;  /* 0x0000000eff057819 */ /* 0x000fc40000011685 */
[----:B------:R-:W-:Y:S01]  /*1a80*/  IADD3.X R45, PT, PT, R9, UR13, RZ, P6, !PT ;  /* 0x0000000d092d7c10 */ /* 0x000fe2000b7fe4ff */
[----:B------:R-:W2:Y:S01]  /*1a90*/  @!P0 LDG.E.U8 R191, desc[UR22][R24.64] ;  /* 0x0000001618bf8981 */ /* 0x000ea2000c1e1100 */
[----:B------:R-:W-:Y:S02]  /*1aa0*/  IADD3 R46, P6, PT, R6, UR12, RZ ;  /* 0x0000000c062e7c10 */ /* 0x000fe4000ffde0ff */
[----:B------:R-:W-:Y:S02]  /*1ab0*/  PRMT R187, RZ, 0x7610, R187 ;  /* 0x00007610ffbb7816 */ /* 0x000fe400000000bb */
[----:B------:R-:W-:Y:S02]  /*1ac0*/  PRMT R177, RZ, 0x7610, R177 ;  /* 0x00007610ffb17816 */ /* 0x000fe400000000b1 */
[----:B------:R-:W-:Y:S02]  /*1ad0*/  LOP3.LUT P0, RZ, R5, 0x1, RZ, 0xc0, !PT ;  /* 0x0000000105ff7812 */ /* 0x000fe4000780c0ff */
[----:B------:R-:W-:Y:S01]  /*1ae0*/  SHF.R.U32.HI R5, RZ, 0x6, R133 ;  /* 0x00000006ff057819 */ /* 0x000fe20000011685 */
[----:B------:R-:W2:Y:S01]  /*1af0*/  @!P3 LDG.E.U8 R187, desc[UR22][R26.64] ;  /* 0x000000161abbb981 */ /* 0x000ea2000c1e1100 */
[----:B------:R-:W-:-:S02]  /*1b00*/  IADD3.X R47, PT, PT, R7, UR5, RZ, P6, !PT ;  /* 0x00000005072f7c10 */ /* 0x000fc4000b7fe4ff */
[----:B------:R-:W-:Y:S01]  /*1b10*/  IADD3 R48, P6, PT, R8, UR12, RZ ;  /* 0x0000000c08307c10 */ /* 0x000fe2000ffde0ff */
[----:B------:R-:W-:Y:S01]  /*1b20*/  UIMAD UR12, UR6, 0x1a, URZ ;  /* 0x0000001a060c78a4 */ /* 0x000fe2000f8e02ff */
[----:B------:R-:W2:Y:S01]  /*1b30*/  @!P3 LDG.E.U8 R177, desc[UR22][R28.64] ;  /* 0x000000161cb1b981 */ /* 0x000ea2000c1e1100 */
[----:B------:R-:W-:Y:S02]  /*1b40*/  LOP3.LUT P3, RZ, R5, 0x1, RZ, 0xc0, !PT ;  /* 0x0000000105ff7812 */ /* 0x000fe4000786c0ff */
[----:B------:R-:W-:Y:S01]  /*1b50*/  PRMT R175, RZ, 0x7610, R175 ;  /* 0x00007610ffaf7816 */ /* 0x000fe200000000af */
[----:B------:R-:W-:Y:S01]  /*1b60*/  USHF.R.S32.HI UR13, URZ, 0x1f, UR12 ;  /* 0x0000001fff0d7899 */ /* 0x000fe2000801140c */
[----:B------:R-:W-:Y:S01]  /*1b70*/  PRMT R183, RZ, 0x7610, R183 ;  /* 0x00007610ffb77816 */ /* 0x000fe200000000b7 */
[----:B------:R-:W-:Y:S01]  /*1b80*/  VIADD R5, R132, 0xfffffffc ;  /* 0xfffffffc84057836 */ /* 0x000fe20000000000 */
[----:B------:R-:W-:Y:S02]  /*1b90*/  IADD3.X R49, PT, PT, R9, UR5, RZ, P6, !PT ;  /* 0x0000000509317c10 */ /* 0x000fe4000b7fe4ff */
[----:B------:R-:W-:Y:S01]  /*1ba0*/  IADD3 R50, P6, PT, R6, UR12, RZ ;  /* 0x0000000c06327c10 */ /* 0x000fe2000ffde0ff */
[----:B------:R-:W2:Y:S01]  /*1bb0*/  @P0 LDG.E.U8 R175, desc[UR22][R30.64] ;  /* 0x000000161eaf0981 */ /* 0x000ea2000c1e1100 */
[----:B------:R-:W-:Y:S01]  /*1bc0*/  PRMT R151, RZ, 0x7610, R151 ;  /* 0x00007610ff977816 */ /* 0x000fe20000000097 */
[----:B------:R-:W-:Y:S01]  /*1bd0*/  UIMAD UR5, UR6, 0x3, URZ ;  /* 0x00000003060578a4 */ /* 0x000fe2000f8e02ff */
[----:B------:R-:W-:Y:S01]  /*1be0*/  PRMT R189, RZ, 0x7610, R189 ;  /* 0x00007610ffbd7816 */ /* 0x000fe200000000bd */
[----:B------:R-:W2:Y:S01]  /*1bf0*/  @P0 LDG.E.U8 R183, desc[UR22][R32.64] ;  /* 0x0000001620b70981 */ /* 0x000ea2000c1e1100 */
[----:B------:R-:W-:Y:S01]  /*1c00*/  ISETP.GE.U32.AND P0, PT, R5, 0x7fffffdd, PT ;  /* 0x7fffffdd0500780c */ /* 0x000fe20003f06070 */
[----:B------:R-:W-:Y:S01]  /*1c10*/  VIADD R5, R132, 0xfffffff4 ;  /* 0xfffffff484057836 */ /* 0x000fe20000000000 */
[----:B------:R-:W-:Y:S01]  /*1c20*/  IADD3.X R51, PT, PT, R7, UR13, RZ, P6, !PT ;  /* 0x0000000d07337c10 */ /* 0x000fe2000b7fe4ff */
[----:B------:R-:W2:Y:S01]  /*1c30*/  @P3 LDG.E.U8 R151, desc[UR22][R34.64] ;  /* 0x0000001622973981 */ /* 0x000ea2000c1e1100 */
[----:B------:R-:W-:Y:S01]  /*1c40*/  IADD3 R52, P6, PT, R8, UR12, RZ ;  /* 0x0000000c08347c10 */ /* 0x000fe2000ffde0ff */
[----:B------:R-:W-:Y:S01]  /*1c50*/  USHF.R.S32.HI UR12, URZ, 0x1f, UR5 ;  /* 0x0000001fff0c7899 */ /* 0x000fe20008011405 */
[----:B------:R-:W-:Y:S01]  /*1c60*/  PRMT R176, RZ, 0x7610, R176 ;  /* 0x00007610ffb07816 */ /* 0x000fe200000000b0 */
[----:B------:R-:W2:Y:S01]  /*1c70*/  @P3 LDG.E.U8 R189, desc[UR22][R36.64] ;  /* 0x0000001624bd3981 */ /* 0x000ea2000c1e1100 */
[----:B------:R-:W-:-:S02]  /*1c80*/  PRMT R174, RZ, 0x7610, R174 ;  /* 0x00007610ffae7816 */ /* 0x000fc400000000ae */
[----:B------:R-:W-:Y:S02]  /*1c90*/  IADD3.X R53, PT, PT, R9, UR13, RZ, P6, !PT ;  /* 0x0000000d09357c10 */ /* 0x000fe4000b7fe4ff */
[----:B------:R-:W-:Y:S01]  /*1ca0*/  ISETP.GE.U32.AND P3, PT, R5, 0x7fffffd5, PT ;  /* 0x7fffffd50500780c */ /* 0x000fe20003f66070 */
[----:B------:R-:W2:Y:S01]  /*1cb0*/  @!P4 LDG.E.U8 R176, desc[UR22][R38.64] ;  /* 0x0000001626b0c981 */ /* 0x000ea2000c1e1100 */
[----:B------:R-:W-:Y:S02]  /*1cc0*/  IADD3 R54, P6, PT, R6, UR5, RZ ;  /* 0x0000000506367c10 */ /* 0x000fe4000ffde0ff */
[----:B------:R-:W-:Y:S01]  /*1cd0*/  SHF.R.U32.HI R5, RZ, 0xd, R133 ;  /* 0x0000000dff057819 */ /* 0x000fe20000011685 */
[----:B------:R-:W2:Y:S01]  /*1ce0*/  @!P4 LDG.E.U8 R174, desc[UR22][R40.64] ;  /* 0x0000001628aec981 */ /* 0x000ea2000c1e1100 */
[----:B------:R-:W-:Y:S02]  /*1cf0*/  PRMT R180, RZ, 0x7610, R180 ;  /* 0x00007610ffb47816 */ /* 0x000fe400000000b4 */
[----:B------:R-:W-:-:S02]  /*1d00*/  PRMT R178, RZ, 0x7610, R178 ;  /* 0x00007610ffb27816 */ /* 0x000fc400000000b2 */
[----:B------:R-:W-:Y:S02]  /*1d10*/  IADD3.X R55, PT, PT, R7, UR12, RZ, P6, !PT ;  /* 0x0000000c07377c10 */ /* 0x000fe4000b7fe4ff */
[----:B------:R-:W-:Y:S01]  /*1d20*/  LOP3.LUT P4, RZ, R5, 0x1, RZ, 0xc0, !PT ;  /* 0x0000000105ff7812 */ /* 0x000fe2000788c0ff */
[----:B------:R-:W2:Y:S01]  /*1d30*/  @!P5 LDG.E.U8 R180, desc[UR22][R42.64] ;  /* 0x000000162ab4d981 */ /* 0x000ea2000c1e1100 */
[----:B------:R-:W-:Y:S01]  /*1d40*/  IADD3 R56, P6, PT, R8, UR5, RZ ;  /* 0x0000000508387c10 */ /* 0x000fe2000ffde0ff */
[----:B------:R-:W-:Y:S01]  /*1d50*/  UIMAD UR5, UR6, 0xb, URZ ;  /* 0x0000000b060578a4 */ /* 0x000fe2000f8e02ff */
[----:B------:R-:W-:Y:S01]  /*1d60*/  SHF.R.U32.HI R5, RZ, 0x5, R133 ;  /* 0x00000005ff057819 */ /* 0x000fe20000011685 */
[----:B------:R-:W2:Y:S01]  /*1d70*/  @!P5 LDG.E.U8 R178, desc[UR22][R44.64] ;  /* 0x000000162cb2d981 */ /* 0x000ea2000c1e1100 */
[----:B------:R-:W-:Y:S01]  /*1d80*/  IADD3.X R57, PT, PT, R9, UR12, RZ, P6, !PT ;  /* 0x0000000c09397c10 */ /* 0x000fe2000b7fe4ff */
[----:B------:R-:W-:Y:S01]  /*1d90*/  USHF.R.S32.HI UR13, URZ, 0x1f, UR5 ;  /* 0x0000001fff0d7899 */ /* 0x000fe20008011405 */
[----:B------:R-:W-:-:S02]  /*1da0*/  LOP3.LUT P5, RZ, R5, 0x1, RZ, 0xc0, !PT ;  /* 0x0000000105ff7812 */ /* 0x000fc400078ac0ff */
[----:B------:R-:W-:Y:S02]  /*1db0*/  PRMT R172, RZ, 0x7610, R172 ;  /* 0x00007610ffac7816 */ /* 0x000fe400000000ac */
[----:B------:R-:W-:Y:S02]  /*1dc0*/  PRMT R170, RZ, 0x7610, R170 ;  /* 0x00007610ffaa7816 */ /* 0x000fe400000000aa */
[----:B------:R-:W-:Y:S01]  /*1dd0*/  IADD3 R58, P6, PT, R6, UR5, RZ ;  /* 0x00000005063a7c10 */ /* 0x000fe2000ffde0ff */
[----:B------:R-:W-:Y:S01]  /*1de0*/  VIADD R5, R132, 0xfffffffb ;  /* 0xfffffffb84057836 */ /* 0x000fe20000000000 */
[----:B------:R-:W-:Y:S01]  /*1df0*/  UIMAD UR12, UR6, 0x13, URZ ;  /* 0x00000013060c78a4 */ /* 0x000fe2000f8e02ff */
[----:B------:R-:W2:Y:S01]  /*1e00*/  @P4 LDG.E.U8 R172, desc[UR22][R46.64] ;  /* 0x000000162eac4981 */ /* 0x000ea2000c1e1100 */
[----:B------:R-:W-:Y:S02]  /*1e10*/  IADD3.X R59, PT, PT, R7, UR13, RZ, P6, !PT ;  /* 0x0000000d073b7c10 */ /* 0x000fe4000b7fe4ff */
[----:B------:R-:W-:Y:S01]  /*1e20*/  IADD3 R60, P6, PT, R8, UR5, RZ ;  /* 0x00000005083c7c10 */ /* 0x000fe2000ffde0ff */
[----:B------:R-:W2:Y:S01]  /*1e30*/  @P4 LDG.E.U8 R170, desc[UR22][R48.64] ;  /* 0x0000001630aa4981 */ /* 0x000ea2000c1e1100 */
[----:B------:R-:W-:-:S02]  /*1e40*/  PRMT R152, RZ, 0x7610, R152 ;  /* 0x00007610ff987816 */ /* 0x000fc40000000098 */
[----:B------:R-:W-:Y:S01]  /*1e50*/  PRMT R168, RZ, 0x7610, R168 ;  /* 0x00007610ffa87816 */ /* 0x000fe200000000a8 */
[----:B------:R-:W-:Y:S01]  /*1e60*/  USHF.R.S32.HI UR5, URZ, 0x1f, UR12 ;  /* 0x0000001fff057899 */ /* 0x000fe2000801140c */
[----:B------:R-:W-:Y:S01]  /*1e70*/  ISETP.GE.U32.AND P4, PT, R5, 0x7fffffdc, PT ;  /* 0x7fffffdc0500780c */ /* 0x000fe20003f86070 */
[----:B------:R-:W-:Y:S01]  /*1e80*/  VIADD R5, R132, 0xfffffff3 ;  /* 0xfffffff384057836 */ /* 0x000fe20000000000 */
[----:B------:R-:W-:Y:S01]  /*1e90*/  IADD3.X R61, PT, PT, R9, UR13, RZ, P6, !PT ;  /* 0x0000000d093d7c10 */ /* 0x000fe2000b7fe4ff */
[----:B------:R-:W2:Y:S01]  /*1ea0*/  @P5 LDG.E.U8 R152, desc[UR22][R50.64] ;  /* 0x0000001632985981 */ /* 0x000ea2000c1e1100 */
[----:B------:R-:W-:Y:S02]  /*1eb0*/  IADD3 R62, P6, PT, R6, UR12, RZ ;  /* 0x0000000c063e7c10 */ /* 0x000fe4000ffde0ff */
[----:B------:R-:W-:Y:S01]  /*1ec0*/  PRMT R165, RZ, 0x7610, R165 ;  /* 0x00007610ffa57816 */ /* 0x000fe200000000a5 */
[----:B------:R-:W2:Y:S01]  /*1ed0*/  @P5 LDG.E.U8 R168, desc[UR22][R52.64] ;  /* 0x0000001634a85981 */ /* 0x000ea2000c1e1100 */
[----:B------:R-:W-:-:S02]  /*1ee0*/  PRMT R167, RZ, 0x7610, R167 ;  /* 0x00007610ffa77816 */ /* 0x000fc400000000a7 */
[----:B------:R-:W-:Y:S02]  /*1ef0*/  ISETP.GE.U32.AND P5, PT, R5, 0x7fffffd4, PT ;  /* 0x7fffffd40500780c */ /* 0x000fe40003fa6070 */
[----:B------:R-:W-:Y:S01]  /*1f00*/  SHF.R.U32.HI R5, RZ, 0xc, R133 ;  /* 0x0000000cff057819 */ /* 0x000fe20000011685 */
[----:B------:R-:W2:Y:S01]  /*1f10*/  @!P0 LDG.E.U8 R165, desc[UR22][R54.64] ;  /* 0x0000001636a58981 */ /* 0x000ea2000c1e1100 */
[----:B------:R-:W-:Y:S02]  /*1f20*/  IADD3.X R63, PT, PT, R7, UR5, RZ, P6, !PT ;  /* 0x00000005073f7c10 */ /* 0x000fe4000b7fe4ff */
[----:B------:R-:W-:Y:S01]  /*1f30*/  IADD3 R64, P6, PT, R8, UR12, RZ ;  /* 0x0000000c08407c10 */ /* 0x000fe2000ffde0ff */
[----:B------:R-:W-:Y:S01]  /*1f40*/  UIMAD UR12, UR6, 0x1b, URZ ;  /* 0x0000001b060c78a4 */ /* 0x000fe2000f8e02ff */
[----:B------:R-:W-:Y:S01]  /*1f50*/  PRMT R163, RZ, 0x7610, R163 ;  /* 0x00007610ffa37816 */ /* 0x000fe200000000a3 */
[----:B------:R-:W2:Y:S01]  /*1f60*/  @!P0 LDG.E.U8 R167, desc[UR22][R56.64] ;  /* 0x0000001638a78981 */ /* 0x000ea2000c1e1100 */
[----:B------:R-:W-:-:S02]  /*1f70*/  PRMT R169, RZ, 0x7610, R169 ;  /* 0x00007610ffa97816 */ /* 0x000fc400000000a9 */
[----:B------:R-:W-:Y:S01]  /*1f80*/  LOP3.LUT P0, RZ, R5, 0x1, RZ, 0xc0, !PT ;  /* 0x0000000105ff7812 */ /* 0x000fe2000780c0ff */
[----:B------:R-:W-:Y:S01]  /*1f90*/  USHF.R.S32.HI UR13, URZ, 0x1f, UR12 ;  /* 0x0000001fff0d7899 */ /* 0x000fe2000801140c */
[----:B------:R-:W-:Y:S01]  /*1fa0*/  SHF.R.U32.HI R5, RZ, 0x4, R133 ;  /* 0x00000004ff057819 */ /* 0x000fe20000011685 */
[----:B------:R-:W2:Y:S01]  /*1fb0*/  @!P3 LDG.E.U8 R163, desc[UR22][R58.64] ;  /* 0x000000163aa3b981 */ /* 0x000ea2000c1e1100 */
[----:B------:R-:W-:Y:S02]  /*1fc0*/  IADD3.X R65, PT, PT, R9, UR5, RZ, P6, !PT ;  /* 0x0000000509417c10 */ /* 0x000fe4000b7fe4ff */
[----:B------:R-:W-:Y:S01]  /*1fd0*/  IADD3 R66, P6, PT, R6, UR12, RZ ;  /* 0x0000000c06427c10 */ /* 0x000fe2000ffde0ff */
[----:B------:R-:W2:Y:S01]  /*1fe0*/  @!P3 LDG.E.U8 R169, desc[UR22][R60.64] ;  /* 0x000000163ca9b981 */ /* 0x000ea2000c1e1100 */
[----:B------:R-:W-:Y:S02]  /*1ff0*/  LOP3.LUT P3, RZ, R5, 0x1, RZ, 0xc0, !PT ;  /* 0x0000000105ff7812 */ /* 0x000fe4000786c0ff */
[----:B------:R-:W-:-:S02]  /*2000*/  IADD3.X R67, PT, PT, R7, UR13, RZ, P6, !PT ;  /* 0x0000000d07437c10 */ /* 0x000fc4000b7fe4ff */
[----:B------:R-:W-:Y:S01]  /*2010*/  IADD3 R70, P6, PT, R8, UR12, RZ ;  /* 0x0000000c08467c10 */ /* 0x000fe2000ffde0ff */
[----:B------:R-:W-:Y:S01]  /*2020*/  USHF.L.U32 UR5, UR6, 0x2, URZ ;  /* 0x0000000206057899 */ /* 0x000fe200080006ff */
[----:B------:R-:W-:Y:S02]  /*2030*/  PRMT R157, RZ, 0x7610, R157 ;  /* 0x00007610ff9d7816 */ /* 0x000fe4000000009d */
[----:B------:R-:W-:Y:S02]  /*2040*/  PRMT R153, RZ, 0x7610, R153 ;  /* 0x00007610ff997816 */ /* 0x000fe40000000099 */
[----:B------:R-:W-:Y:S01]  /*2050*/  IADD3.X R71, PT, PT, R9, UR13, RZ, P6, !PT ;  /* 0x0000000d09477c10 */ /* 0x000fe2000b7fe4ff */
[----:B------:R-:W-:Y:S02]  /*2060*/  USHF.R.S32.HI UR12, URZ, 0x1f, UR5 ;  /* 0x0000001fff0c7899 */ /* 0x000fe40008011405 */
[----:B------:R-:W-:Y:S01]  /*2070*/  IADD3 R72, P6, PT, R6, UR5, RZ ;  /* 0x0000000506487c10 */ /* 0x000fe2000ffde0ff */
[----:B------:R-:W2:Y:S01]  /*2080*/  @P3 LDG.E.U8 R157, desc[UR22][R66.64] ;  /* 0x00000016429d3981 */ /* 0x000ea2000c1e1100 */
[----:B------:R-:W-:-:S03]  /*2090*/  PRMT R161, RZ, 0x7610, R161 ;  /* 0x00007610ffa17816 */ /* 0x000fc600000000a1 */
[----:B------:R-:W2:Y:S01]  /*20a0*/  @P3 LDG.E.U8 R153, desc[UR22][R70.64] ;  /* 0x0000001646993981 */ /* 0x000ea2000c1e1100 */
[----:B------:R-:W-:Y:S02]  /*20b0*/  IADD3 R74, P3, PT, R8, UR5, RZ ;  /* 0x00000005084a7c10 */ /* 0x000fe4000ff7e0ff */
[----:B------:R-:W-:Y:S01]  /*20c0*/  PRMT R159, RZ, 0x7610, R159 ;  /* 0x00007610ff9f7816 */ /* 0x000fe2000000009f */
[----:B------:R-:W-:Y:S01]  /*20d0*/  VIADD R5, R132, 0xfffffffa ;  /* 0xfffffffa84057836 */ /* 0x000fe20000000000 */
[----:B------:R-:W-:Y:S01]  /*20e0*/  PRMT R164, RZ, 0x7610, R164 ;  /* 0x00007610ffa47816 */ /* 0x000fe200000000a4 */
[----:B------:R-:W-:Y:S01]  /*20f0*/  UIMAD UR5, UR6, 0xc, URZ ;  /* 0x0000000c060578a4 */ /* 0x000fe2000f8e02ff */
[----:B------:R-:W-:Y:S01]  /*2100*/  PRMT R162, RZ, 0x7610, R162 ;  /* 0x00007610ffa27816 */ /* 0x000fe200000000a2 */
[----:B------:R-:W2:Y:S01]  /*2110*/  @P0 LDG.E.U8 R161, desc[UR22][R62.64] ;  /* 0x000000163ea10981 */ /* 0x000ea2000c1e1100 */
[----:B------:R-:W-:Y:S02]  /*2120*/  IADD3.X R73, PT, PT, R7, UR12, RZ, P6, !PT ;  /* 0x0000000c07497c10 */ /* 0x000fe4000b7fe4ff */
[----:B------:R-:W-:Y:S01]  /*2130*/  IADD3.X R75, PT, PT, R9, UR12, RZ, P3, !PT ;  /* 0x0000000c094b7c10 */ /* 0x000fe20009ffe4ff */
[----:B------:R-:W2:Y:S01]  /*2140*/  @P0 LDG.E.U8 R159, desc[UR22][R64.64] ;  /* 0x00000016409f0981 */ /* 0x000ea2000c1e1100 */
[----:B------:R-:W-:Y:S01]  /*2150*/  USHF.R.S32.HI UR13, URZ, 0x1f, UR5 ;  /* 0x0000001fff0d7899 */ /* 0x000fe20008011405 */
[----:B------:R-:W-:Y:S01]  /*2160*/  ISETP.GE.U32.AND P0, PT, R5, 0x7fffffdb, PT ;  /* 0x7fffffdb0500780c */ /* 0x000fe20003f06070 */
[----:B------:R-:W-:Y:S01]  /*2170*/  UIMAD UR12, UR6, 0x14, URZ ;  /* 0x00000014060c78a4 */ /* 0x000fe2000f8e02ff */
[----:B------:R-:W2:Y:S01]  /*2180*/  @!P4 LDG.E.U8 R164, desc[UR22][R72.64] ;  /* 0x0000001648a4c981 */ /* 0x000ea2000c1e1100 */
[----:B------:R-:W-:-:S03]  /*2190*/  SHF.R.U32.HI R5, RZ, 0xb, R133 ;  /* 0x0000000bff057819 */ /* 0x000fc60000011685 */
[----:B------:R-:W2:Y:S01]  /*21a0*/  @!P4 LDG.E.U8 R162, desc[UR22][R74.64] ;  /* 0x000000164aa2c981 */ /* 0x000ea2000c1e1100 */
[----:B------:R-:W-:Y:S01]  /*21b0*/  IADD3 R76, P4, PT, R6, UR5, RZ ;  /* 0x00000005064c7c10 */ /* 0x000fe2000ff9e0ff */
[----:B------:R-:W-:Y:S01]  /*21c0*/  USHF.R.S32.HI UR16, URZ, 0x1f, UR12 ;  /* 0x0000001fff107899 */ /* 0x000fe2000801140c */
[----:B------:R-:W-:Y:S02]  /*21d0*/  LOP3.LUT P6, RZ, R5, 0x1, RZ, 0xc0, !PT ;  /* 0x0000000105ff7812 */ /* 0x000fe400078cc0ff */
[----:B------:R-:W-:Y:S02]  /*21e0*/  IADD3 R78, P3, PT, R8, UR5, RZ ;  /* 0x00000005084e7c10 */ /* 0x000fe4000ff7e0ff */
[----:B------:R-:W-:Y:S02]  /*21f0*/  IADD3.X R77, PT, PT, R7, UR13, RZ, P4, !PT ;  /* 0x0000000d074d7c10 */ /* 0x000fe4000a7fe4ff */
[----:B------:R-:W-:Y:S02]  /*2200*/  SHF.R.U32.HI R5, RZ, 0x3, R133 ;  /* 0x00000003ff057819 */ /* 0x000fe40000011685 */
[----:B------:R-:W-:-:S02]  /*2210*/  IADD3 R80, P4, PT, R6, UR12, RZ ;  /* 0x0000000c06507c10 */ /* 0x000fc4000ff9e0ff */
[----:B------:R-:W-:Y:S02]  /*2220*/  IADD3.X R79, PT, PT, R9, UR13, RZ, P3, !PT ;  /* 0x0000000d094f7c10 */ /* 0x000fe40009ffe4ff */
[----:B------:R-:W-:Y:S02]  /*2230*/  LOP3.LUT P3, RZ, R5, 0x1, RZ, 0xc0, !PT ;  /* 0x0000000105ff7812 */ /* 0x000fe4000786c0ff */
[----:B------:R-:W-:Y:S02]  /*2240*/  IADD3.X R81, PT, PT, R7, UR16, RZ, P4, !PT ;  /* 0x0000001007517c10 */ /* 0x000fe4000a7fe4ff */
[----:B------:R-:W-:Y:S01]  /*2250*/  IADD3 R82, P4, PT, R8, UR12, RZ ;  /* 0x0000000c08527c10 */ /* 0x000fe2000ff9e0ff */
[----:B------:R-:W-:Y:S01]  /*2260*/  UIMAD UR12, UR6, 0x1c, URZ ;  /* 0x0000001c060c78a4 */ /* 0x000fe2000f8e02ff */
[----:B------:R-:W-:Y:S02]  /*2270*/  LOP3.LUT R5, R69, 0x1f, RZ, 0xc0, !PT ;  /* 0x0000001f45057812 */ /* 0x000fe400078ec0ff */
[----:B------:R-:W-:-:S02]  /*2280*/  PRMT R160, RZ, 0x7610, R160 ;  /* 0x00007610ffa07816 */ /* 0x000fc400000000a0 */
[----:B------:R-:W-:Y:S01]  /*2290*/  PRMT R166, RZ, 0x7610, R166 ;  /* 0x00007610ffa67816 */ /* 0x000fe200000000a6 */
[----:B------:R-:W-:Y:S01]  /*22a0*/  IMAD R87, R5, UR7, RZ ;  /* 0x0000000705577c24 */ /* 0x000fe2000f8e02ff */
[----:B------:R-:W-:Y:S01]  /*22b0*/  IADD3.X R83, PT, PT, R9, UR16, RZ, P4, !PT ;  /* 0x0000001009537c10 */ /* 0x000fe2000a7fe4ff */
[----:B------:R-:W-:Y:S02]  /*22c0*/  USHF.R.S32.HI UR16, URZ, 0x1f, UR12 ;  /* 0x0000001fff107899 */ /* 0x000fe4000801140c */
[----:B------:R-:W-:Y:S01]  /*22d0*/  IADD3 R84, P4, PT, R6, UR12, RZ ;  /* 0x0000000c06547c10 */ /* 0x000fe2000ff9e0ff */
[----:B------:R-:W2:Y:S01]  /*22e0*/  @!P5 LDG.E.U8 R160, desc[UR22][R76.64] ;  /* 0x000000164ca0d981 */ /* 0x000ea2000c1e1100 */
[----:B------:R-:W-:Y:S01]  /*22f0*/  PRMT R154, RZ, 0x7610, R154 ;  /* 0x00007610ff9a7816 */ /* 0x000fe2000000009a */
[----:B------:R-:W-:Y:S01]  /*2300*/  VIADD R89, R132, 0xfffffff2 ;  /* 0xfffffff284597836 */ /* 0x000fe20000000000 */
[----:B------:R-:W-:Y:S01]  /*2310*/  PRMT R158, RZ, 0x7610, R158 ;  /* 0x00007610ff9e7816 */ /* 0x000fe2000000009e */
[----:B------:R-:W2:Y:S01]  /*2320*/  @!P5 LDG.E.U8 R166, desc[UR22][R78.64] ;  /* 0x000000164ea6d981 */ /* 0x000ea2000c1e1100 */
[----:B------:R-:W-:Y:S01]  /*2330*/  IADD3 R108, P5, PT, R87, UR14, RZ ;  /* 0x0000000e576c7c10 */ /* 0x000fe2000ffbe0ff */
[----:B------:R-:W-:Y:S01]  /*2340*/  UIMAD UR5, UR6, 0x5, URZ ;  /* 0x00000005060578a4 */ /* 0x000fe2000f8e02ff */
[----:B------:R-:W-:Y:S01]  /*2350*/  IADD3.X R85, PT, PT, R7, UR16, RZ, P4, !PT ;  /* 0x0000001007557c10 */ /* 0x000fe2000a7fe4ff */
[----:B------:R-:W2:Y:S01]  /*2360*/  @P6 LDG.E.U8 R154, desc[UR22][R80.64] ;  /* 0x00000016509a6981 */ /* 0x000ea2000c1e1100 */
[----:B------:R-:W-:Y:S01]  /*2370*/  IADD3 R88, P4, PT, R8, UR12, RZ ;  /* 0x0000000c08587c10 */ /* 0x000fe2000ff9e0ff */
[----:B------:R-:W-:Y:S01]  /*2380*/  USHF.R.S32.HI UR13, URZ, 0x1f, UR5 ;  /* 0x0000001fff0d7899 */ /* 0x000fe20008011405 */
[----:B------:R-:W-:Y:S01]  /*2390*/  LEA.HI.X.SX32 R114, R87, UR15, 0x1, P5 ;  /* 0x0000000f57727c11 */ /* 0x000fe2000a8f0eff */
[----:B------:R-:W2:Y:S01]  /*23a0*/  @P6 LDG.E.U8 R158, desc[UR22][R82.64] ;  /* 0x00000016529e6981 */ /* 0x000ea2000c1e1100 */
[----:B------:R-:W-:Y:S01]  /*23b0*/  ISETP.GE.U32.AND P5, PT, R89, 0x7fffffd3, PT ;  /* 0x7fffffd35900780c */ /* 0x000fe20003fa6070 */
[----:B------:R-:W0:Y:S01]  /*23c0*/  LDCU UR15, c[0x0][0x3b0] ;  /* 0x00007600ff0f77ac */ /* 0x000e220008000800 */
[----:B------:R-:W-:-:S02]  /*23d0*/  IADD3.X R89, PT, PT, R9, UR16, RZ, P4, !PT ;  /* 0x0000001009597c10 */ /* 0x000fc4000a7fe4ff */
[----:B------:R-:W-:Y:S02]  /*23e0*/  IADD3 R86, P6, PT, R6, UR5, RZ ;  /* 0x0000000506567c10 */ /* 0x000fe4000ffde0ff */
[----:B------:R-:W-:Y:S01]  /*23f0*/  IADD3 R90, P4, PT, R8, UR5, RZ ;  /* 0x00000005085a7c10 */ /* 0x000fe2000ff9e0ff */
[----:B------:R-:W-:Y:S01]  /*2400*/  UIMAD UR5, UR6, 0xd, URZ ;  /* 0x0000000d060578a4 */ /* 0x000fe2000f8e02ff */
[----:B------:R-:W-:Y:S02]  /*2410*/  PRMT R155, RZ, 0x7610, R155 ;  /* 0x00007610ff9b7816 */ /* 0x000fe4000000009b */
[----:B------:R-:W-:Y:S02]  /*2420*/  PRMT R201, RZ, 0x7610, R201 ;  /* 0x00007610ffc97816 */ /* 0x000fe400000000c9 */
[----:B------:R-:W-:Y:S02]  /*2430*/  IADD3.X R87, PT, PT, R7, UR13, RZ, P6, !PT ;  /* 0x0000000d07577c10 */ /* 0x000fe4000b7fe4ff */
[----:B------:R-:W-:Y:S01]  /*2440*/  IADD3.X R91, PT, PT, R9, UR13, RZ, P4, !PT ;  /* 0x0000000d095b7c10 */ /* 0x000fe2000a7fe4ff */
[----:B------:R-:W-:Y:S01]  /*2450*/  UIMAD UR12, UR6, 0x15, URZ ;  /* 0x00000015060c78a4 */ /* 0x000fe2000f8e02ff */
[----:B------:R-:W-:-:S02]  /*2460*/  SHF.R.U32.HI R92, RZ, 0xa, R133 ;  /* 0x0000000aff5c7819 */ /* 0x000fc40000011685 */
[----:B------:R-:W-:Y:S02]  /*2470*/  PRMT R156, RZ, 0x7610, R156 ;  /* 0x00007610ff9c7816 */ /* 0x000fe4000000009c */
[----:B------:R-:W-:Y:S01]  /*2480*/  PRMT R182, RZ, 0x7610, R182 ;  /* 0x00007610ffb67816 */ /* 0x000fe200000000b6 */
[----:B------:R-:W-:Y:S01]  /*2490*/  USHF.R.S32.HI UR13, URZ, 0x1f, UR5 ;  /* 0x0000001fff0d7899 */ /* 0x000fe20008011405 */
[----:B------:R-:W-:Y:S01]  /*24a0*/  LOP3.LUT P6, RZ, R92, 0x1, RZ, 0xc0, !PT ;  /* 0x000000015cff7812 */ /* 0x000fe200078cc0ff */
[----:B------:R-:W2:Y:S01]  /*24b0*/  @!P0 LDG.E.U8 R155, desc[UR22][R86.64] ;  /* 0x00000016569b8981 */ /* 0x000ea2000c1e1100 */
[----:B------:R-:W-:-:S03]  /*24c0*/  USHF.R.S32.HI UR14, URZ, 0x1f, UR12 ;  /* 0x0000001fff0e7899 */ /* 0x000fc6000801140c */
[----:B------:R-:W2:Y:S01]  /*24d0*/  @!P0 LDG.E.U8 R201, desc[UR22][R90.64] ;  /* 0x000000165ac98981 */ /* 0x000ea2000c1e1100 */
[----:B------:R-:W-:Y:S01]  /*24e0*/  IADD3 R92, P0, PT, R6, UR5, RZ ;  /* 0x00000005065c7c10 */ /* 0x000fe2000ff1e0ff */
[----:B------:R-:W-:Y:S02]  /*24f0*/  VIADD R99, R132, 0xfffffff9 ;  /* 0xfffffff984637836 */ /* 0x000fe40000000000 */
[----:B------:R-:W2:Y:S01]  /*2500*/  @P3 LDG.E.U8 R156, desc[UR22][R84.64] ;  /* 0x00000016549c3981 */ /* 0x000ea2000c1e1100 */
[----:B------:R-:W-:-:S03]  /*2510*/  IADD3.X R93, PT, PT, R7, UR13, RZ, P0, !PT ;  /* 0x0000000d075d7c10 */ /* 0x000fc600087fe4ff */
[----:B------:R-:W2:Y:S01]  /*2520*/  @P3 LDG.E.U8 R182, desc[UR22][R88.64] ;  /* 0x0000001658b63981 */ /* 0x000ea2000c1e1100 */
[----:B------:R-:W-:Y:S02]  /*2530*/  IADD3 R94, P3, PT, R6, UR12, RZ ;  /* 0x0000000c065e7c10 */ /* 0x000fe4000ff7e0ff */
[C---:B------:R-:W-:Y:S02]  /*2540*/  IADD3 R98, P4, PT, R8.reuse, UR12, RZ ;  /* 0x0000000c08627c10 */ /* 0x040fe4000ff9e0ff */
[----:B------:R-:W-:Y:S02]  /*2550*/  IADD3 R96, P0, PT, R8, UR5, RZ ;  /* 0x0000000508607c10 */ /* 0x000fe4000ff1e0ff */
[----:B------:R-:W-:Y:S02]  /*2560*/  SHF.R.U32.HI R104, RZ, 0x2, R133 ;  /* 0x00000002ff687819 */ /* 0x000fe40000011685 */
[----:B------:R-:W-:Y:S02]  /*2570*/  IADD3.X R95, PT, PT, R7, UR14, RZ, P3, !PT ;  /* 0x0000000e075f7c10 */ /* 0x000fe40009ffe4ff */
[----:B------:R-:W-:-:S02]  /*2580*/  ISETP.GE.U32.AND P3, PT, R99, 0x7fffffda, PT ;  /* 0x7fffffda6300780c */ /* 0x000fc40003f66070 */
[----:B------:R-:W-:Y:S02]  /*2590*/  PRMT R205, RZ, 0x7610, R205 ;  /* 0x00007610ffcd7816 */ /* 0x000fe400000000cd */
[C---:B------:R-:W-:Y:S02]  /*25a0*/  IADD3.X R99, PT, PT, R9.reuse, UR14, RZ, P4, !PT ;  /* 0x0000000e09637c10 */ /* 0x040fe4000a7fe4ff */
[----:B------:R-:W-:Y:S02]  /*25b0*/  PRMT R207, RZ, 0x7610, R207 ;  /* 0x00007610ffcf7816 */ /* 0x000fe400000000cf */
[----:B------:R-:W-:Y:S01]  /*25c0*/  IADD3.X R97, PT, PT, R9, UR13, RZ, P0, !PT ;  /* 0x0000000d09617c10 */ /* 0x000fe200087fe4ff */
[----:B------:R-:W-:Y:S01]  /*25d0*/  UIMAD UR12, UR6, 0x1d, URZ ;  /* 0x0000001d060c78a4 */ /* 0x000fe2000f8e02ff */
[----:B------:R-:W-:Y:S01]  /*25e0*/  LOP3.LUT P4, RZ, R104, 0x1, RZ, 0xc0, !PT ;  /* 0x0000000168ff7812 */ /* 0x000fe2000788c0ff */
[----:B0-----:R-:W-:Y:S01]  /*25f0*/  IMAD R104, R100, UR15, RZ ;  /* 0x0000000f64687c24 */ /* 0x001fe2000f8e02ff */
[----:B------:R-:W5:Y:S01]  /*2600*/  @!P5 LDG.E.U8 R205, desc[UR22][R92.64] ;  /* 0x000000165ccdd981 */ /* 0x000f62000c1e1100 */
[----:B------:R-:W-:Y:S01]  /*2610*/  PRMT R203, RZ, 0x7610, R203 ;  /* 0x00007610ffcb7816 */ /* 0x000fe200000000cb */
[----:B------:R-:W-:Y:S01]  /*2620*/  IMAD R107, R103, UR15, RZ ;  /* 0x0000000f676b7c24 */ /* 0x000fe2000f8e02ff */
[----:B------:R-:W-:Y:S01]  /*2630*/  PRMT R209, RZ, 0x7610, R209 ;  /* 0x00007610ffd17816 */ /* 0x000fe200000000d1 */
[----:B------:R-:W5:Y:S01]  /*2640*/  @!P5 LDG.E.U8 R207, desc[UR22][R96.64] ;  /* 0x0000001660cfd981 */ /* 0x000f62000c1e1100 */
[----:B------:R-:W-:Y:S01]  /*2650*/  IADD3 R100, P5, PT, R104, R108, RZ ;  /* 0x0000006c68647210 */ /* 0x000fe20007fbe0ff */
[----:B------:R-:W-:Y:S01]  /*2660*/  USHF.R.S32.HI UR14, URZ, 0x1f, UR12 ;  /* 0x0000001fff0e7899 */ /* 0x000fe2000801140c */
[----:B------:R-:W-:Y:S01]  /*2670*/  IMAD R105, R102, UR15, RZ ;  /* 0x0000000f66697c24 */ /* 0x000fe2000f8e02ff */
[----:B------:R-:W-:Y:S01]  /*2680*/  IADD3 R102, P0, PT, R6, UR12, RZ ;  /* 0x0000000c06667c10 */ /* 0x000fe2000ff1e0ff */
[----:B------:R-:W-:Y:S01]  /*2690*/  IMAD R109, R101, UR15, RZ ;  /* 0x0000000f656d7c24 */ /* 0x000fe2000f8e02ff */
[----:B------:R-:W-:Y:S01]  /*26a0*/  LEA.HI.X.SX32 R101, R104, R114, 0x1, P5 ;  /* 0x0000007268657211 */ /* 0x000fe200028f0eff */
[----:B------:R-:W5:Y:S01]  /*26b0*/  @P6 LDG.E.U8 R203, desc[UR22][R94.64] ;  /* 0x000000165ecb6981 */ /* 0x000f62000c1e1100 */
[-C--:B------:R-:W-:Y:S01]  /*26c0*/  IADD3 R106, P5, PT, R107, R108.reuse, RZ ;  /* 0x0000006c6b6a7210 */ /* 0x080fe20007fbe0ff */
[----:B------:R-:W-:Y:S01]  /*26d0*/  VIADD R113, R132, 0xfffffff1 ;  /* 0xfffffff184717836 */ /* 0x000fe20000000000 */
[----:B------:R-:W-:Y:S01]  /*26e0*/  IADD3.X R103, PT, PT, R7, UR14, RZ, P0, !PT ;  /* 0x0000000e07677c10 */ /* 0x000fe200087fe4ff */
[----:B------:R-:W5:Y:S01]  /*26f0*/  @P6 LDG.E.U8 R209, desc[UR22][R98.64] ;  /* 0x0000001662d16981 */ /* 0x000f62000c1e1100 */
[-C--:B------:R-:W-:Y:S01]  /*2700*/  IADD3 R104, P6, PT, R105, R108.reuse, RZ ;  /* 0x0000006c69687210 */ /* 0x080fe20007fde0ff */
[----:B------:R-:W-:Y:S01]  /*2710*/  UIMAD UR5, UR6, 0x6, URZ ;  /* 0x00000006060578a4 */ /* 0x000fe2000f8e02ff */
[----:B------:R-:W-:-:S02]  /*2720*/  IADD3 R108, P0, PT, R109, R108, RZ ;  /* 0x0000006c6d6c7210 */ /* 0x000fc40007f1e0ff */
[-C--:B------:R-:W-:Y:S02]  /*2730*/  LEA.HI.X.SX32 R107, R107, R114.reuse, 0x1, P5 ;  /* 0x000000726b6b7211 */ /* 0x080fe400028f0eff */
[----:B------:R-:W-:Y:S01]  /*2740*/  IADD3 R112, P5, PT, R8, UR12, RZ ;  /* 0x0000000c08707c10 */ /* 0x000fe2000ffbe0ff */
[----:B------:R-:W-:Y:S01]  /*2750*/  USHF.R.S32.HI UR13, URZ, 0x1f, UR5 ;  /* 0x0000001fff0d7899 */ /* 0x000fe20008011405 */
[-C--:B------:R-:W-:Y:S02]  /*2760*/  LEA.HI.X.SX32 R109, R109, R114.reuse, 0x1, P0 ;  /* 0x000000726d6d7211 */ /* 0x080fe400000f0eff */
[----:B------:R-:W-:Y:S02]  /*2770*/  ISETP.GE.U32.AND P0, PT, R113, 0x7fffffd2, PT ;  /* 0x7fffffd27100780c */ /* 0x000fe40003f06070 */
[----:B------:R-:W-:Y:S02]  /*2780*/  LEA.HI.X.SX32 R105, R105, R114, 0x1, P6 ;  /* 0x0000007269697211 */ /* 0x000fe400030f0eff */
        /* <DEDUP_REMOVED lines=14> */
[----:B------:R-:W5:Y:S01]  /*2870*/  @!P3 LDG.E.U8 R184, desc[UR22][R110.64] ;  /* 0x000000166eb8b981 */ /* 0x000f62000c1e1100 */
[----:B------:R-:W-:Y:S02]  /*2880*/  UIMAD UR13, UR6, 0x1e, URZ ;  /* 0x0000001e060d78a4 */ /* 0x000fe4000f8e02ff */
[----:B------:R-:W-:Y:S01]  /*2890*/  USHF.R.S32.HI UR15, URZ, 0x1f, UR12 ;  /* 0x0000001fff0f7899 */ /* 0x000fe2000801140c */
[----:B------:R-:W5:Y:S01]  /*28a0*/  @!P3 LDG.E.U8 R186, desc[UR22][R114.64] ;  /* 0x0000001672bab981 */ /* 0x000f62000c1e1100 */
[----:B------:R-:W-:Y:S01]  /*28b0*/  IADD3 R116, P3, PT, R6, UR5, RZ ;  /* 0x0000000506747c10 */ /* 0x000fe2000ff7e0ff */
[----:B------:R-:W-:-:S02]  /*28c0*/  USHF.R.S32.HI UR16, URZ, 0x1f, UR13 ;  /* 0x0000001fff107899 */ /* 0x000fc4000801140d */
[----:B------:R-:W5:Y:S01]  /*28d0*/  @P4 LDG.E.U8 R211, desc[UR22][R102.64] ;  /* 0x0000001666d34981 */ /* 0x000f62000c1e1100 */
[----:B------:R-:W-:-:S03]  /*28e0*/  IADD3.X R117, PT, PT, R7, UR14, RZ, P3, !PT ;  /* 0x0000000e07757c10 */ /* 0x000fc60009ffe4ff */
[----:B------:R-:W5:Y:S01]  /*28f0*/  @P4 LDG.E.U8 R213, desc[UR22][R112.64] ;  /* 0x0000001670d54981 */ /* 0x000f62000c1e1100 */
[C---:B------:R-:W-:Y:S02]  /*2900*/  IADD3 R118, P4, PT, R6.reuse, UR12, RZ ;  /* 0x0000000c06767c10 */ /* 0x040fe4000ff9e0ff */
[----:B------:R-:W-:Y:S02]  /*2910*/  IADD3 R120, P3, PT, R6, UR13, RZ ;  /* 0x0000000d06787c10 */ /* 0x000fe4000ff7e0ff */
[----:B------:R-:W-:Y:S02]  /*2920*/  SHF.R.U32.HI R123, RZ, 0x1, R133 ;  /* 0x00000001ff7b7819 */ /* 0x000fe40000011685 */
[C---:B------:R-:W-:Y:S02]  /*2930*/  IADD3.X R119, PT, PT, R7.reuse, UR15, RZ, P4, !PT ;  /* 0x0000000f07777c10 */ /* 0x040fe4000a7fe4ff */
[----:B------:R-:W-:Y:S02]  /*2940*/  IADD3 R122, P4, PT, R8, UR5, RZ ;  /* 0x00000005087a7c10 */ /* 0x000fe4000ff9e0ff */
[----:B------:R-:W-:Y:S01]  /*2950*/  IADD3.X R121, PT, PT, R7, UR16, RZ, P3, !PT ;  /* 0x0000001007797c10 */ /* 0x000fe20009ffe4ff */
[----:B------:R-:W-:Y:S01]  /*2960*/  VIADD R124, R132, 0xfffffff8 ;  /* 0xfffffff8847c7836 */ /* 0x000fe20000000000 */
[----:B------:R-:W-:-:S02]  /*2970*/  LOP3.LUT P3, RZ, R123, 0x1, RZ, 0xc0, !PT ;  /* 0x000000017bff7812 */ /* 0x000fc4000786c0ff */
[----:B------:R-:W-:Y:S02]  /*2980*/  PRMT R188, RZ, 0x7610, R188 ;  /* 0x00007610ffbc7816 */ /* 0x000fe400000000bc */
[----:B------:R-:W-:Y:S02]  /*2990*/  PRMT R192, RZ, 0x7610, R192 ;  /* 0x00007610ffc07816 */ /* 0x000fe400000000c0 */
[----:B------:R-:W-:Y:S02]  /*29a0*/  IADD3.X R123, PT, PT, R9, UR14, RZ, P4, !PT ;  /* 0x0000000e097b7c10 */ /* 0x000fe4000a7fe4ff */
[----:B------:R-:W-:Y:S01]  /*29b0*/  ISETP.GE.U32.AND P4, PT, R124, 0x7fffffd9, PT ;  /* 0x7fffffd97c00780c */ /* 0x000fe20003f86070 */
[----:B------:R-:W5:Y:S04]  /*29c0*/  @!P0 LDG.E.U8 R188, desc[UR22][R116.64] ;  /* 0x0000001674bc8981 */ /* 0x000f68000c1e1100 */
[----:B------:R-:W5:Y:S01]  /*29d0*/  @!P0 LDG.E.U8 R192, desc[UR22][R122.64] ;  /* 0x000000167ac08981 */ /* 0x000f62000c1e1100 */
[----:B------:R-:W-:-:S04]  /*29e0*/  IADD3 R124, P0, PT, R8, UR12, RZ ;  /* 0x0000000c087c7c10 */ /* 0x000fc8000ff1e0ff */
[----:B------:R-:W-:Y:S02]  /*29f0*/  IADD3.X R125, PT, PT, R9, UR15, RZ, P0, !PT ;  /* 0x0000000f097d7c10 */ /* 0x000fe400087fe4ff */
[----:B------:R-:W-:-:S04]  /*2a00*/  IADD3 R128, P0, PT, R8, UR13, RZ ;  /* 0x0000000d08807c10 */ /* 0x000fc8000ff1e0ff */
[----:B------:R-:W-:Y:S01]  /*2a10*/  IADD3.X R131, PT, PT, R9, UR16, RZ, P0, !PT ;  /* 0x0000001009837c10 */ /* 0x000fe200087fe4ff */
[----:B------:R-:W-:Y:S01]  /*2a20*/  UIMAD UR5, UR6, 0x7, URZ ;  /* 0x00000007060578a4 */ /* 0x000fe2000f8e02ff */
[----:B------:R-:W-:Y:S01]  /*2a30*/  PRMT R194, RZ, 0x7610, R194 ;  /* 0x00007610ffc27816 */ /* 0x000fe200000000c2 */
[----:B------:R-:W-:Y:S01]  /*2a40*/  @P3 IMAD.MOV.U32 R126, RZ, RZ, R128 ;  /* 0x000000ffff7e3224 */ /* 0x000fe200078e0080 */
[----:B------:R-:W-:Y:S01]  /*2a50*/  PRMT R196, RZ, 0x7610, R196 ;  /* 0x00007610ffc47816 */ /* 0x000fe200000000c4 */
[----:B------:R-:W-:Y:S02]  /*2a60*/  @P3 IMAD.MOV.U32 R127, RZ, RZ, R131 ;  /* 0x000000ffff7f3224 */ /* 0x000fe400078e0083 */
[----:B------:R-:W-:Y:S01]  /*2a70*/  VIADD R129, R132, 0x1f ;  /* 0x0000001f84817836 */ /* 0x000fe20000000000 */
[----:B------:R-:W-:Y:S01]  /*2a80*/  USHF.R.S32.HI UR12, URZ, 0x1f, UR5 ;  /* 0x0000001fff0c7899 */ /* 0x000fe20008011405 */
[----:B------:R-:W-:Y:S01]  /*2a90*/  PRMT R190, RZ, 0x7610, R190 ;  /* 0x00007610ffbe7816 */ /* 0x000fe200000000be */
[----:B------:R-:W5:Y:S01]  /*2aa0*/  @P3 LDG.E.U8 R194, desc[UR22][R120.64] ;  /* 0x0000001678c23981 */ /* 0x000f62000c1e1100 */
[----:B------:R-:W-:-:S03]  /*2ab0*/  PRMT R198, RZ, 0x7610, R198 ;  /* 0x00007610ffc67816 */ /* 0x000fc600000000c6 */
[----:B------:R0:W5:Y:S01]  /*2ac0*/  @P3 LDG.E.U8 R196, desc[UR22][R126.64] ;  /* 0x000000167ec43981 */ /* 0x000162000c1e1100 */
[----:B------:R-:W-:Y:S02]  /*2ad0*/  IADD3 R130, P3, PT, R6, UR5, RZ ;  /* 0x0000000506827c10 */ /* 0x000fe4000ff7e0ff */
[----:B------:R-:W-:Y:S01]  /*2ae0*/  ISETP.GT.AND P0, PT, R129, 0x1f, PT ;  /* 0x0000001f8100780c */ /* 0x000fe20003f04270 */
[----:B------:R-:W5:Y:S01]  /*2af0*/  @P5 LDG.E.U8 R190, desc[UR22][R118.64] ;  /* 0x0000001676be5981 */ /* 0x000f62000c1e1100 */
[----:B------:R-:W-:Y:S01]  /*2b00*/  SHF.R.U32.HI R136, RZ, 0x8, R133 ;  /* 0x00000008ff887819 */ /* 0x000fe20000011685 */
[----:B------:R-:W-:Y:S01]  /*2b10*/  VIADD R134, R132, 0xfffffff0 ;  /* 0xfffffff084867836 */ /* 0x000fe20000000000 */
[----:B------:R-:W-:Y:S01]  /*2b20*/  IADD3.X R133, PT, PT, R7, UR12, RZ, P3, !PT ;  /* 0x0000000c07857c10 */ /* 0x000fe20009ffe4ff */
[----:B------:R-:W5:Y:S01]  /*2b30*/  @P5 LDG.E.U8 R198, desc[UR22][R124.64] ;  /* 0x000000167cc65981 */ /* 0x000f62000c1e1100 */
[----:B------:R-:W-:Y:S02]  /*2b40*/  ISETP.LT.AND P0, PT, R5, R132, P0 ;  /* 0x000000840500720c */ /* 0x000fe40000701270 */
[----:B------:R-:W-:Y:S01]  /*2b50*/  IADD3 R132, P5, PT, R8, UR5, RZ ;  /* 0x0000000508847c10 */ /* 0x000fe2000ffbe0ff */
[----:B0-----:R-:W-:Y:S01]  /*2b60*/  @!P4 IMAD.MOV.U32 R126, RZ, RZ, R130 ;  /* 0x000000ffff7ec224 */ /* 0x001fe200078e0082 */
[----:B------:R-:W-:Y:S01]  /*2b70*/  PRMT R215, RZ, 0x7610, R215 ;  /* 0x00007610ffd77816 */ /* 0x000fe200000000d7 */
[----:B------:R-:W-:Y:S01]  /*2b80*/  @!P4 IMAD.MOV.U32 R127, RZ, RZ, R133 ;  /* 0x000000ffff7fc224 */ /* 0x000fe200078e0085 */
[----:B------:R-:W-:Y:S01]  /*2b90*/  IADD3.X R135, PT, PT, R9, UR12, RZ, P5, !PT ;  /* 0x0000000c09877c10 */ /* 0x000fe2000affe4ff */
[----:B------:R-:W-:Y:S01]  /*2ba0*/  UIMAD UR5, UR6, 0xf, URZ ;  /* 0x0000000f060578a4 */ /* 0x000fe2000f8e02ff */
[----:B------:R-:W-:-:S02]  /*2bb0*/  PRMT R217, RZ, 0x7610, R217 ;  /* 0x00007610ffd97816 */ /* 0x000fc400000000d9 */
[----:B------:R0:W5:Y:S01]  /*2bc0*/  @!P4 LDG.E.U8 R215, desc[UR22][R126.64] ;  /* 0x000000167ed7c981 */ /* 0x000162000c1e1100 */
[----:B------:R-:W-:Y:S01]  /*2bd0*/  ISETP.GE.U32.AND P3, PT, R134, 0x7fffffd1, PT ;  /* 0x7fffffd18600780c */ /* 0x000fe20003f66070 */
[----:B------:R-:W-:Y:S02]  /*2be0*/  USHF.R.S32.HI UR14, URZ, 0x1f, UR5 ;  /* 0x0000001fff0e7899 */ /* 0x000fe40008011405 */
[----:B------:R-:W-:Y:S01]  /*2bf0*/  UIMAD UR12, UR6, 0x17, URZ ;  /* 0x00000017060c78a4 */ /* 0x000fe2000f8e02ff */
[----:B0-----:R-:W-:Y:S02]  /*2c00*/  @!P4 IMAD.MOV.U32 R126, RZ, RZ, R132 ;  /* 0x000000ffff7ec224 */ /* 0x001fe400078e0084 */
[----:B------:R-:W-:Y:S01]  /*2c10*/  @!P4 IMAD.MOV.U32 R127, RZ, RZ, R135 ;  /* 0x000000ffff7fc224 */ /* 0x000fe200078e0087 */
[----:B------:R-:W-:-:S04]  /*2c20*/  LOP3.LUT P5, RZ, R136, 0x1, RZ, 0xc0, !PT ;  /* 0x0000000188ff7812 */ /* 0x000fc800078ac0ff */
[----:B------:R0:W5:Y:S01]  /*2c30*/  @!P4 LDG.E.U8 R217, desc[UR22][R126.64] ;  /* 0x000000167ed9c981 */ /* 0x000162000c1e1100 */
[----:B------:R-:W-:Y:S01]  /*2c40*/  IADD3 R134, P4, PT, R6, UR5, RZ ;  /* 0x0000000506867c10 */ /* 0x000fe2000ff9e0ff */
[----:B------:R-:W-:-:S03]  /*2c50*/  USHF.R.S32.HI UR15, URZ, 0x1f, UR12 ;  /* 0x0000001fff0f7899 */ /* 0x000fc6000801140c */
[C---:B------:R-:W-:Y:S01]  /*2c60*/  IADD3.X R137, PT, PT, R7.reuse, UR14, RZ, P4, !PT ;  /* 0x0000000e07897c10 */ /* 0x040fe2000a7fe4ff */
[----:B------:R-:W-:Y:S01]  /*2c70*/  UIMAD UR13, UR6, 0x1f, URZ ;  /* 0x0000001f060d78a4 */ /* 0x000fe2000f8e02ff */
[C---:B------:R-:W-:Y:S02]  /*2c80*/  IADD3 R136, P4, PT, R6.reuse, UR12, RZ ;  /* 0x0000000c06887c10 */ /* 0x040fe4000ff9e0ff */
[----:B------:R-:W-:Y:S01]  /*2c90*/  PRMT R219, RZ, 0x7610, R219 ;  /* 0x00007610ffdb7816 */ /* 0x000fe200000000db */
[----:B0-----:R-:W-:Y:S01]  /*2ca0*/  @!P3 IMAD.MOV.U32 R126, RZ, RZ, R134 ;  /* 0x000000ffff7eb224 */ /* 0x001fe200078e0086 */
[----:B------:R-:W-:Y:S01]  /*2cb0*/  USHF.R.S32.HI UR16, URZ, 0x1f, UR13 ;  /* 0x0000001fff107899 */ /* 0x000fe2000801140d */
[----:B------:R-:W-:Y:S01]  /*2cc0*/  @!P3 IMAD.MOV.U32 R127, RZ, RZ, R137 ;  /* 0x000000ffff7fb224 */ /* 0x000fe200078e0089 */
[----:B------:R-:W-:Y:S02]  /*2cd0*/  IADD3.X R139, PT, PT, R7, UR15, RZ, P4, !PT ;  /* 0x0000000f078b7c10 */ /* 0x000fe4000a7fe4ff */
[----:B------:R-:W-:-:S02]  /*2ce0*/  IADD3 R138, P4, PT, R6, UR13, RZ ;  /* 0x0000000d068a7c10 */ /* 0x000fc4000ff9e0ff */
[----:B------:R0:W5:Y:S01]  /*2cf0*/  @!P3 LDG.E.U8 R219, desc[UR22][R126.64] ;  /* 0x000000167edbb981 */ /* 0x000162000c1e1100 */
[----:B------:R-:W-:Y:S02]  /*2d00*/  PRMT R223, RZ, 0x7610, R223 ;  /* 0x00007610ffdf7816 */ /* 0x000fe400000000df */
[----:B------:R-:W-:Y:S02]  /*2d10*/  IADD3.X R141, PT, PT, R7, UR16, RZ, P4, !PT ;  /* 0x00000010078d7c10 */ /* 0x000fe4000a7fe4ff */
[----:B------:R-:W-:Y:S01]  /*2d20*/  IADD3 R140, P4, PT, R8, UR5, RZ ;  /* 0x00000005088c7c10 */ /* 0x000fe2000ff9e0ff */
[----:B0-----:R-:W-:Y:S02]  /*2d30*/  @P5 IMAD.MOV.U32 R126, RZ, RZ, R136 ;  /* 0x000000ffff7e5224 */ /* 0x001fe400078e0088 */
[----:B------:R-:W-:Y:S01]  /*2d40*/  @P5 IMAD.MOV.U32 R127, RZ, RZ, R139 ;  /* 0x000000ffff7f5224 */ /* 0x000fe200078e008b */
[----:B------:R-:W-:Y:S02]  /*2d50*/  PRMT R227, RZ, 0x7610, R227 ;  /* 0x00007610ffe37816 */ /* 0x000fe400000000e3 */
[----:B------:R-:W-:-:S02]  /*2d60*/  IADD3.X R143, PT, PT, R9, UR14, RZ, P4, !PT ;  /* 0x0000000e098f7c10 */ /* 0x000fc4000a7fe4ff */
[----:B------:R0:W5:Y:S01]  /*2d70*/  @P5 LDG.E.U8 R223, desc[UR22][R126.64] ;  /* 0x000000167edf5981 */ /* 0x000162000c1e1100 */
[----:B------:R-:W-:Y:S02]  /*2d80*/  IADD3 R142, P4, PT, R8, UR12, RZ ;  /* 0x0000000c088e7c10 */ /* 0x000fe4000ff9e0ff */
[----:B------:R-:W-:Y:S01]  /*2d90*/  PRMT R221, RZ, 0x7610, R221 ;  /* 0x00007610ffdd7816 */ /* 0x000fe200000000dd */
[----:B0-----:R-:W-:Y:S02]  /*2da0*/  @!P2 IMAD.MOV.U32 R126, RZ, RZ, R138 ;  /* 0x000000ffff7ea224 */ /* 0x001fe400078e008a */
[----:B------:R-:W-:Y:S01]  /*2db0*/  @!P2 IMAD.MOV.U32 R127, RZ, RZ, R141 ;  /* 0x000000ffff7fa224 */ /* 0x000fe200078e008d */
[----:B------:R-:W-:-:S04]  /*2dc0*/  IADD3.X R145, PT, PT, R9, UR15, RZ, P4, !PT ;  /* 0x0000000f09917c10 */ /* 0x000fc8000a7fe4ff */
[----:B------:R0:W5:Y:S01]  /*2dd0*/  @!P2 LDG.E.U8 R227, desc[UR22][R126.64] ;  /* 0x000000167ee3a981 */ /* 0x000162000c1e1100 */
[----:B------:R-:W-:Y:S02]  /*2de0*/  IADD3 R144, P4, PT, R8, UR13, RZ ;  /* 0x0000000d08907c10 */ /* 0x000fe4000ff9e0ff */
[----:B------:R-:W-:Y:S01]  /*2df0*/  PRMT R225, RZ, 0x7610, R225 ;  /* 0x00007610ffe17816 */ /* 0x000fe200000000e1 */
[----:B0-----:R-:W-:Y:S02]  /*2e00*/  @!P3 IMAD.MOV.U32 R126, RZ, RZ, R140 ;  /* 0x000000ffff7eb224 */ /* 0x001fe400078e008c */
[----:B------:R-:W-:Y:S01]  /*2e10*/  @!P3 IMAD.MOV.U32 R127, RZ, RZ, R143 ;  /* 0x000000ffff7fb224 */ /* 0x000fe200078e008f */
[----:B------:R-:W-:-:S04]  /*2e20*/  IADD3.X R147, PT, PT, R9, UR16, RZ, P4, !PT ;  /* 0x0000001009937c10 */ /* 0x000fc8000a7fe4ff */
[----:B------:R0:W5:Y:S01]  /*2e30*/  @!P3 LDG.E.U8 R221, desc[UR22][R126.64] ;  /* 0x000000167eddb981 */ /* 0x000162000c1e1100 */
[----:B------:R-:W-:Y:S02]  /*2e40*/  PRMT R229, RZ, 0x7610, R229 ;  /* 0x00007610ffe57816 */ /* 0x000fe400000000e5 */
[----:B------:R-:W-:Y:S02]  /*2e50*/  PRMT R200, RZ, 0x7610, R200 ;  /* 0x00007610ffc87816 */ /* 0x000fe400000000c8 */
[----:B------:R-:W-:Y:S02]  /*2e60*/  PRMT R202, RZ, 0x7610, R202 ;  /* 0x00007610ffca7816 */ /* 0x000fe400000000ca */
[----:B------:R-:W-:Y:S02]  /*2e70*/  PRMT R204, RZ, 0x7610, R204 ;  /* 0x00007610ffcc7816 */ /* 0x000fe400000000cc */
[----:B------:R-:W-:Y:S01]  /*2e80*/  PRMT R206, RZ, 0x7610, R206 ;  /* 0x00007610ffce7816 */ /* 0x000fe200000000ce */
[----:B0-----:R-:W-:Y:S01]  /*2e90*/  @P5 IMAD.MOV.U32 R126, RZ, RZ, R142 ;  /* 0x000000ffff7e5224 */ /* 0x001fe200078e008e */
[----:B------:R-:W5:Y:S01]  /*2ea0*/  @P0 LDG.E.U8 R200, desc[UR22][R100.64] ;  /* 0x0000001664c80981 */ /* 0x000f62000c1e1100 */
[----:B------:R-:W-:-:S03]  /*2eb0*/  @P5 IMAD.MOV.U32 R127, RZ, RZ, R145 ;  /* 0x000000ffff7f5224 */ /* 0x000fc600078e0091 */
[----:B------:R-:W5:Y:S04]  /*2ec0*/  @P0 LDG.E.U8 R202, desc[UR22][R104.64] ;  /* 0x0000001668ca0981 */ /* 0x000f68000c1e1100 */
[----:B------:R0:W5:Y:S04]  /*2ed0*/  @P5 LDG.E.U8 R225, desc[UR22][R126.64] ;  /* 0x000000167ee15981 */ /* 0x000168000c1e1100 */
[----:B------:R-:W5:Y:S04]  /*2ee0*/  @P0 LDG.E.U8 R204, desc[UR22][R106.64] ;  /* 0x000000166acc0981 */ /* 0x000f68000c1e1100 */
[----:B------:R-:W5:Y:S01]  /*2ef0*/  @P0 LDG.E.U8 R206, desc[UR22][R108.64] ;  /* 0x000000166cce0981 */ /* 0x000f62000c1e1100 */
[----:B0-----:R-:W-:-:S02]  /*2f00*/  @!P2 IMAD.MOV.U32 R126, RZ, RZ, R144 ;  /* 0x000000ffff7ea224 */ /* 0x001fc400078e0090 */
[----:B------:R-:W-:-:S05]  /*2f10*/  @!P2 IMAD.MOV.U32 R127, RZ, RZ, R147 ;  /* 0x000000ffff7fa224 */ /* 0x000fca00078e0093 */
[----:B------:R0:W5:Y:S01]  /*2f20*/  @!P2 LDG.E.U8 R229, desc[UR22][R126.64] ;  /* 0x000000167ee5a981 */ /* 0x000162000c1e1100 */
[----:B------:R-:W-:Y:S01]  /*2f30*/  LOP3.LUT R146, R69, 0x80, RZ, 0xc0, !PT ;  /* 0x0000008045927812 */ /* 0x000fe200078ec0ff */
[----:B------:R-:W-:-:S04]  /*2f40*/  @!UP1 UIADD3 UR4, UPT, UPT, -UR4, 0x100000, URZ ;  /* 0x0010000004049890 */ /* 0x000fc8000fffe1ff */
[----:B------:R-:W-:Y:S02]  /*2f50*/  @!UP1 USHF.L.U32 UR5, UR4, 0xb, URZ ;  /* 0x0000000b04059899 */ /* 0x000fe400080006ff */
[----:B------:R-:W-:Y:S01]  /*2f60*/  @!UP1 USHF.L.U32 UR4, UR4, 0x1, URZ ;  /* 0x0000000104049899 */ /* 0x000fe200080006ff */
[----:B------:R-:W-:Y:S01]  /*2f70*/  IMAD.SHL.U32 R146, R146, 0x20, RZ ;  /* 0x0000002092927824 */ /* 0x000fe200078e00ff */
[----:B------:R-:W-:-:S04]  /*2f80*/  VOTEU.ALL UP1, P1 ;  /* 0x0000000000ff7886 */ /* 0x000fc80000820000 */
[--C-:B------:R-:W-:Y:S02]  /*2f90*/  LOP3.LUT R146, R146, 0x7f, R69.reuse, 0xf8, !PT ;  /* 0x0000007f92927812 */ /* 0x100fe400078ef845 */
[----:B------:R-:W-:Y:S02]  /*2fa0*/  ISETP.NE.U32.AND P0, PT, R149, RZ, PT ;  /* 0x000000ff9500720c */ /* 0x000fe40003f05070 */
[C---:B------:R-:W-:Y:S02]  /*2fb0*/  LOP3.LUT R148, R146.reuse, 0x10, RZ, 0x3c, !PT ;  /* 0x0000001092947812 */ /* 0x040fe400078e3cff */
[----:B------:R1:W1:Y:S01]  /*2fc0*/  @!UP1 SYNCS.EXCH.64 URZ, [UR9+0x8808], UR4 ;  /* 0x0088080409ff95b2 */ /* 0x0002620008000100 */
[C---:B------:R-:W-:Y:S02]  /*2fd0*/  LOP3.LUT R149, R146.reuse, 0x20, RZ, 0x3c, !PT ;  /* 0x0000002092957812 */ /* 0x040fe400078e3cff */
[----:B0-----:R-:W-:Y:S01]  /*2fe0*/  SHF.R.S32.HI R126, RZ, 0x7, R69 ;  /* 0x00000007ff7e7819 */ /* 0x001fe20000011445 */
[----:B--2---:R-:W-:Y:S01]  /*2ff0*/  STS.U8 [R146+UR9], R199 ;  /* 0x000000c792007988 */ /* 0x004fe20008000009 */
[----:B------:R-:W-:-:S02]  /*3000*/  LOP3.LUT R150, R146, 0x30, RZ, 0x3c, !PT ;  /* 0x0000003092967812 */ /* 0x000fc400078e3cff */
[----:B------:R-:W-:Y:S01]  /*3010*/  SGXT R126, R126, 0x1 ;  /* 0x000000017e7e781a */ /* 0x000fe20000000200 */
[----:B---3--:R-:W-:Y:S04]  /*3020*/  STS.U8 [R146+UR9+0x2000], R197 ;  /* 0x002000c592007988 */ /* 0x008fe80008000009 */
[----:B----4-:R-:W-:Y:S04]  /*3030*/  STS.U8 [R146+UR9+0x400], R193 ;  /* 0x000400c192007988 */ /* 0x010fe80008000009 */
[----:B-----5:R-:W-:Y:S04]  /*3040*/  STS.U8 [R146+UR9+0x2400], R195 ;  /* 0x002400c392007988 */ /* 0x020fe80008000009 */
[----:B------:R-:W-:Y:S04]  /*3050*/  STS.U8 [R146+UR9+0x800], R173 ;  /* 0x000800ad92007988 */ /* 0x000fe80008000009 */
        /* <DEDUP_REMOVED lines=9> */
[----:B------:R0:W-:Y:S04]  /*30f0*/  STS.U8 [R148+UR9+0xc80], R151 ;  /* 0x000c809794007988 */ /* 0x0001e80008000009 */
[----:B------:R-:W-:Y:S01]  /*3100*/  STS.U8 [R148+UR9+0x2c80], R189 ;  /* 0x002c80bd94007988 */ /* 0x000fe20008000009 */
[----:B------:R-:W-:-:S03]  /*3110*/  LOP3.LUT R126, R126, 0x90, RZ, 0xc0, !PT ;  /* 0x000000907e7e7812 */ /* 0x000fc600078ec0ff */
[----:B------:R2:W-:Y:S01]  /*3120*/  STS.U8 [R149+UR9+0xd00], R152 ;  /* 0x000d009895007988 */ /* 0x0005e20008000009 */
[----:B0-----:R-:W-:-:S03]  /*3130*/  LOP3.LUT R151, R146, 0x40, RZ, 0x3c, !PT ;  /* 0x0000004092977812 */ /* 0x001fc600078e3cff */
[----:B------:R-:W-:Y:S04]  /*3140*/  STS.U8 [R149+UR9+0x100], R176 ;  /* 0x000100b095007988 */ /* 0x000fe80008000009 */
[----:B------:R-:W-:Y:S01]  /*3150*/  STS.U8 [R149+UR9+0x2100], R174 ;  /* 0x002100ae95007988 */ /* 0x000fe20008000009 */
[----:B--2---:R-:W-:-:S03]  /*3160*/  LOP3.LUT R152, R146, 0x50, RZ, 0x3c, !PT ;  /* 0x0000005092987812 */ /* 0x004fc600078e3cff */
        /* <DEDUP_REMOVED lines=13> */
[----:B------:R-:W-:Y:S04]  /*3240*/  STS.U8 [R151+UR9+0x200], R164 ;  /* 0x000200a497007988 */ /* 0x000fe80008000009 */
[----:B------:R-:W-:Y:S01]  /*3250*/  STS.U8 [R151+UR9+0x2200], R162 ;  /* 0x002200a297007988 */ /* 0x000fe20008000009 */
[----:B0-----:R-:W-:-:S03]  /*3260*/  LOP3.LUT R153, R146, 0x60, RZ, 0x3c, !PT ;  /* 0x0000006092997812 */ /* 0x001fc600078e3cff */
[----:B------:R-:W-:Y:S04]  /*3270*/  STS.U8 [R151+UR9+0x600], R160 ;  /* 0x000600a097007988 */ /* 0x000fe80008000009 */
[----:B------:R-:W-:Y:S04]  /*3280*/  STS.U8 [R151+UR9+0x2600], R166 ;  /* 0x002600a697007988 */ /* 0x000fe80008000009 */
[----:B------:R0:W-:Y:S04]  /*3290*/  STS.U8 [R151+UR9+0xa00], R154 ;  /* 0x000a009a97007988 */ /* 0x0001e80008000009 */
[----:B------:R-:W-:Y:S04]  /*32a0*/  STS.U8 [R151+UR9+0x2a00], R158 ;  /* 0x002a009e97007988 */ /* 0x000fe80008000009 */
[----:B------:R-:W-:Y:S01]  /*32b0*/  STS.U8 [R151+UR9+0xe00], R156 ;  /* 0x000e009c97007988 */ /* 0x000fe20008000009 */
[----:B0-----:R-:W-:-:S03]  /*32c0*/  LOP3.LUT R154, R146, 0x70, RZ, 0x3c, !PT ;  /* 0x00000070929a7812 */ /* 0x001fc600078e3cff */
[----:B------:R-:W-:Y:S04]  /*32d0*/  STS.U8 [R151+UR9+0x2e00], R182 ;  /* 0x002e00b697007988 */ /* 0x000fe80008000009 */
[----:B------:R0:W-:Y:S04]  /*32e0*/  STS.U8 [R152+UR9+0x280], R155 ;  /* 0x0002809b98007988 */ /* 0x0001e80008000009 */
[----:B------:R2:W-:Y:S04]  /*32f0*/  STS.U8 [R152+UR9+0x2280], R201 ;  /* 0x002280c998007988 */ /* 0x0005e80008000009 */
[----:B------:R2:W-:Y:S01]  /*3300*/  STS.U8 [R152+UR9+0x680], R205 ;  /* 0x000680cd98007988 */ /* 0x0005e20008000009 */
[----:B0-----:R-:W-:-:S03]  /*3310*/  LOP3.LUT R155, R126, 0x7f, R69, 0x78, !PT ;  /* 0x0000007f7e9b7812 */ /* 0x001fc600078e7845 */
[----:B------:R2:W-:Y:S04]  /*3320*/  STS.U8 [R152+UR9+0x2680], R207 ;  /* 0x002680cf98007988 */ /* 0x0005e80008000009 */
        /* <DEDUP_REMOVED lines=17> */
[----:B------:R2:W-:Y:S01]  /*3440*/  STS.U8 [R154+UR9+0x2780], R221 ;  /* 0x002780dd9a007988 */ /* 0x0005e20008000009 */
[----:B------:R-:W-:-:S03]  /*3450*/  ISETP.LT.OR P2, PT, R129, 0x20, P0 ;  /* 0x000000208100780c */ /* 0x000fc60000741670 */
[----:B------:R2:W-:Y:S04]  /*3460*/  STS.U8 [R154+UR9+0x2b80], R225 ;  /* 0x002b80e19a007988 */ /* 0x0005e80008000009 */
[----:B------:R2:W-:Y:S04]  /*3470*/  STS.U8 [R154+UR9+0x2f80], R229 ;  /* 0x002f80e59a007988 */ /* 0x0005e80008000009 */
[----:B------:R2:W-:Y:S04]  /*3480*/  STS.U8 [R155+UR9+0x8000], R200 ;  /* 0x008000c89b007988 */ /* 0x0005e80008000009 */
[----:B------:R2:W-:Y:S04]  /*3490*/  STS.U8 [R155+UR9+0x8100], R202 ;  /* 0x008100ca9b007988 */ /* 0x0005e80008000009 */
[----:B------:R2:W-:Y:S04]  /*34a0*/  STS.U8 [R155+UR9+0x8200], R204 ;  /* 0x008200cc9b007988 */ /* 0x0005e80008000009 */
[----:B------:R2:W-:Y:S01]  /*34b0*/  STS.U8 [R155+UR9+0x8300], R206 ;  /* 0x008300ce9b007988 */ /* 0x0005e20008000009 */
[----:B-1----:R0:W-:Y:S06]  /*34c0*/  MEMBAR.ALL.CTA ;  /* 0x0000000000007992 */ /* 0x0021ec0000008000 */
[----:B0-----:R-:W0:Y:S02]  /*34d0*/  FENCE.VIEW.ASYNC.S ;  /* 0x00000000000073c6 */ /* 0x001e240000000000 */
[----:B0-----:R-:W-:Y:S01]  /*34e0*/  BAR.SYNC.DEFER_BLOCKING 0x0 ;  /* 0x0000000000007b1d */ /* 0x001fe20000010000 */
[----:B------:R-:W-:-:S05]  /*34f0*/  ISETP.GE.AND P3, PT, R129, 0x40, PT ;  /* 0x000000408100780c */ /* 0x000fca0003f66270 */
[----:B------:R-:W-:Y:S08]  /*3500*/  @P2 BRA `(.L_x_6) ;  /* 0x0000000000802947 */ /* 0x000ff00003800000 */
[----:B------:R-:W-:Y:S02]  /*3510*/  USHF.R.U32.HI UR14, URZ, 0x4, UR9 ;  /* 0x00000004ff0e7899 */ /* 0x000fe40008011609 */
[----:B------:R-:W-:Y:S02]  /*3520*/  UIADD3 UR5, UPT, UPT, UR9, 0x8000, URZ ;  /* 0x0000800009057890 */ /* 0x000fe4000fffe0ff */
[----:B------:R-:W-:Y:S01]  /*3530*/  USGXT.U32 UR14, UR14, 0xe ;  /* 0x0000000e0e0e789a */ /* 0x000fe20008000000 */
[----:B------:R-:W-:Y:S01]  /*3540*/  UMOV UR4, URZ ;  /* 0x000000ff00047c82 */ /* 0x000fe20008000000 */
[----:B------:R-:W-:Y:S02]  /*3550*/  USHF.R.U32.HI UR5, URZ, 0x4, UR5 ;  /* 0x00000004ff057899 */ /* 0x000fe40008011605 */
[----:B------:R-:W-:Y:S02]  /*3560*/  UIADD3 UR26, UP1, UPT, UR14, 0x100, URZ ;  /* 0x000001000e1a7890 */ /* 0x000fe4000ff3e0ff */
[----:B------:R-:W-:-:S02]  /*3570*/  USGXT.U32 UR12, UR5, 0xe ;  /* 0x0000000e050c789a */ /* 0x000fc40008000000 */
[----:B------:R-:W-:Y:S02]  /*3580*/  UIADD3.X UR27, UPT, UPT, UR4, 0x40004040, URZ, UP1, !UPT ;  /* 0x40004040041b7890 */ /* 0x000fe40008ffe4ff */
[----:B------:R-:W-:Y:S02]  /*3590*/  UIADD3 UR16, UPT, UPT, UR8, 0x20, URZ ;  /* 0x0000002008107890 */ /* 0x000fe4000fffe0ff */
[----:B------:R-:W-:Y:S02]  /*35a0*/  UIADD3 UR17, UPT, UPT, UR8, 0x40, URZ ;  /* 0x0000004008117890 */ /* 0x000fe4000fffe0ff */
[----:B------:R-:W-:Y:S02]  /*35b0*/  UIADD3.64 UR18, UPT, UPT, UR26, 0x100, URZ ;  /* 0x000001001a127897 */ /* 0x000fe4000fffe0ff */
[----:B------:R-:W-:Y:S02]  /*35c0*/  UIADD3 UR24, UPT, UPT, UR8, 0x60, URZ ;  /* 0x0000006008187890 */ /* 0x000fe4000fffe0ff */
[----:B------:R-:W-:Y:S01]  /*35d0*/  UIADD3.64 UR20, UPT, UPT, UR26, 0x200, URZ ;  /* 0x000002001a147897 */ /* 0x000fe2000fffe0ff */
[----:B------:R-:W-:Y:S01]  /*35e0*/  UMOV UR28, 0x0 ;  /* 0x00000000001c7882 */ /* 0x000fe20000000000 */
[----:B------:R-:W-:Y:S01]  /*35f0*/  UMOV UR29, 0x8088010 ;  /* 0x08088010001d7882 */ /* 0x000fe20000000000 */
[----:B------:R-:W-:Y:S01]  /*3600*/  UMOV UR15, 0x40004040 ;  /* 0x40004040000f7882 */ /* 0x000fe20000000000 */
[----:B------:R-:W-:Y:S01]  /*3610*/  UMOV UR13, 0xc0004010 ;  /* 0xc0004010000d7882 */ /* 0x000fe20000000000 */
[----:B------:R-:W-:Y:S01]  /*3620*/  UMOV UR30, 0x0 ;  /* 0x00000000001e7882 */ /* 0x000fe20000000000 */
[----:B------:R-:W-:Y:S01]  /*3630*/  UMOV UR31, 0x8088010 ;  /* 0x08088010001f7882 */ /* 0x000fe20000000000 */
[----:B------:R-:W-:Y:S01]  /*3640*/  UMOV UR32, 0x0 ;  /* 0x0000000000207882 */ /* 0x000fe20000000000 */
[----:B------:R-:W-:Y:S01]  /*3650*/  UMOV UR33, 0x8088010 ;  /* 0x0808801000217882 */ /* 0x000fe20000000000 */
[----:B------:R-:W-:Y:S01]  /*3660*/  UMOV UR4, UR11 ;  /* 0x0000000b00047c82 */ /* 0x000fe20008000000 */
[----:B------:R-:W-:Y:S01]  /*3670*/  UMOV UR5, URZ ;  /* 0x000000ff00057c82 */ /* 0x000fe20008000000 */
[----:B------:R0:W-:Y:S01]  /*3680*/  UTCQMMA gdesc[UR14], gdesc[UR12], tmem[UR8], tmem[UR28], idesc[UR29], !UPT ;  /* 0x00ff1c0c0e0075ea */ /* 0x0001e2000f800308 */
[----:B------:R-:W-:Y:S01]  /*3690*/  UMOV UR34, 0x0 ;  /* 0x0000000000227882 */ /* 0x000fe20000000000 */
[----:B------:R-:W-:Y:S01]  /*36a0*/  UMOV UR35, 0x8088010 ;  /* 0x0808801000237882 */ /* 0x000fe20000000000 */
[----:B------:R0:W-:Y:S01]  /*36b0*/  UTCQMMA gdesc[UR26], gdesc[UR12], tmem[UR16], tmem[UR30], idesc[UR31], !UPT ;  /* 0x00ff1e0c1a0075ea */ /* 0x0001e2000f800310 */
[----:B------:R-:W-:Y:S01]  /*36c0*/  UMOV UR4, UR4 ;  /* 0x0000000400047c82 */ /* 0x000fe20008000000 */
[----:B------:R0:W-:Y:S01]  /*36d0*/  UTCQMMA gdesc[UR18], gdesc[UR12], tmem[UR17], tmem[UR32], idesc[UR33], !UPT ;  /* 0x00ff200c120075ea */ /* 0x0001e2000f800311 */
[----:B------:R0:W-:Y:S01]  /*36e0*/  UTCQMMA gdesc[UR20], gdesc[UR12], tmem[UR24], tmem[UR34], idesc[UR35], !UPT ;  /* 0x00ff220c140075ea */ /* 0x0001e2000f800318 */
[----:B------:R0:W-:Y:S01]  /*36f0*/  UTCBAR [UR4], URZ ;  /* 0x000000ff040073e9 */ /* 0x0001e200080000ff */
[----:B------:R-:W-:Y:S01]  /*3700*/  NOP ;  /* 0x0000000000007918 */ /* 0x000fe20000000000 */
.L_x_6:
[----:B0-----:R-:W-:Y:S01]  /*3710*/  UMOV UR4, URZ ;  /* 0x000000ff00047c82 */ /* 0x001fe20008000000 */
[----:B------:R-:W-:Y:S05]  /*3720*/  @!P3 BRA `(.L_x_7) ;  /* 0x0000001c0024b947 */ /* 0x000fea0003800000 */
[----:B------:R-:W-:Y:S01]  /*3730*/  UIADD3 UR4, UPT, UPT, UR9, 0x4000, URZ ;  /* 0x0000400009047890 */ /* 0x000fe2000fffe0ff */
[----:B------:R-:W-:Y:S01]  /*3740*/  SHF.R.S32.HI R126, RZ, 0x1f, R129 ;  /* 0x0000001fff7e7819 */ /* 0x000fe20000011481 */
[----:B------:R-:W-:Y:S01]  /*3750*/  UIADD3 UR5, UPT, UPT, UR9, 0x8400, URZ ;  /* 0x0000840009057890 */ /* 0x000fe2000fffe0ff */
[----:B------:R-:W-:Y:S01]  /*3760*/  IMAD.MOV.U32 R127, RZ, RZ, RZ ;  /* 0x000000ffff7f7224 */ /* 0x000fe200078e00ff */
[----:B------:R-:W-:Y:S01]  /*3770*/  USHF.R.U32.HI UR4, URZ, 0x4, UR4 ;  /* 0x00000004ff047899 */ /* 0x000fe20008011604 */
[----:B------:R-:W-:Y:S01]  /*3780*/  LEA.HI R126, R126, R129, RZ, 0x5 ;  /* 0x000000817e7e7211 */ /* 0x000fe200078f28ff */
[----:B------:R-:W-:Y:S02]  /*3790*/  USHF.R.U32.HI UR5, URZ, 0x4, UR5 ;  /* 0x00000004ff057899 */ /* 0x000fe40008011605 */
[----:B------:R-:W-:Y:S01]  /*37a0*/  USGXT.U32 UR14, UR4, 0xe ;  /* 0x0000000e040e789a */ /* 0x000fe20008000000 */
[----:B------:R-:W-:Y:S01]  /*37b0*/  SHF.R.S32.HI R126, RZ, 0x5, R126 ;  /* 0x00000005ff7e7819 */ /* 0x000fe2000001147e */
[----:B------:R-:W-:-:S02]  /*37c0*/  USHF.L.U32 UR18, UR6, 0x5, URZ ;  /* 0x0000000506127899 */ /* 0x000fc400080006ff */
[----:B------:R-:W-:Y:S01]  /*37d0*/  UIADD3 UR30, UP1, UPT, UR14, 0x100, URZ ;  /* 0x000001000e1e7890 */ /* 0x000fe2000ff3e0ff */
[----:B------:R-:W-:Y:S01]  /*37e0*/  VIMNMX R126, PT, PT, R126, 0x2, !PT ;  /* 0x000000027e7e7848 */ /* 0x000fe20007fe0100 */
[----:B------:R-:W-:Y:S01]  /*37f0*/  UMOV UR4, URZ ;  /* 0x000000ff00047c82 */ /* 0x000fe20008000000 */
[----:B------:R-:W-:Y:S02]  /*3800*/  USHF.L.U32 UR19, UR7, 0x5, URZ ;  /* 0x0000000507137899 */ /* 0x000fe400080006ff */
[----:B------:R-:W-:Y:S01]  /*3810*/  UIADD3.X UR31, UPT, UPT, UR4, 0x40004040, URZ, UP1, !UPT ;  /* 0x40004040041f7890 */ /* 0x000fe20008ffe4ff */
[----:B------:R-:W-:Y:S01]  /*3820*/  VIADD R156, R126, 0xffffffff ;  /* 0xffffffff7e9c7836 */ /* 0x000fe20000000000 */
[----:B------:R-:W-:Y:S02]  /*3830*/  USGXT.U32 UR12, UR5, 0xe ;  /* 0x0000000e050c789a */ /* 0x000fe40008000000 */
[----:B------:R-:W-:Y:S02]  /*3840*/  USHF.R.S32.HI UR21, URZ, 0x1f, UR18 ;  /* 0x0000001fff157899 */ /* 0x000fe40008011412 */
[----:B------:R-:W-:-:S02]  /*3850*/  USHF.R.S32.HI UR28, URZ, 0x1f, UR19 ;  /* 0x0000001fff1c7899 */ /* 0x000fc40008011413 */
[----:B------:R-:W-:Y:S02]  /*3860*/  UIADD3.64 UR24, UPT, UPT, UR30, 0x100, URZ ;  /* 0x000001001e187897 */ /* 0x000fe4000fffe0ff */
[----:B------:R-:W-:Y:S01]  /*3870*/  UIADD3.64 UR26, UPT, UPT, UR30, 0x200, URZ ;  /* 0x000002001e1a7897 */ /* 0x000fe2000fffe0ff */
[----:B------:R-:W-:Y:S01]  /*3880*/  UMOV UR20, 0x1 ;  /* 0x0000000100147882 */ /* 0x000fe20000000000 */
[----:B------:R-:W-:Y:S01]  /*3890*/  UMOV UR5, URZ ;  /* 0x000000ff00057c82 */ /* 0x000fe20008000000 */
[----:B------:R-:W-:-:S09]  /*38a0*/  UMOV UR13, 0xc0004010 ;  /* 0xc0004010000d7882 */ /* 0x000fd20000000000 */
.L_x_10:
[----:B------:R-:W-:Y:S01]  /*38b0*/  IADD3 R108, P4, PT, R108, UR19, RZ ;  /* 0x000000136c6c7c10 */ /* 0x000fe2000ff9e0ff */
[----:B------:R-:W-:Y:S01]  /*38c0*/  IMAD.U32 R127, R127, -0x80000000, RZ ;  /* 0x800000007f7f7824 */ /* 0x000fe200078e00ff */
[----:B------:R-:W-:Y:S02]  /*38d0*/  IADD3 R100, P6, PT, R100, UR19, RZ ;  /* 0x0000001364647c10 */ /* 0x000fe4000ffde0ff */
[----:B------:R-:W-:Y:S02]  /*38e0*/  IADD3.X R109, PT, PT, R109, UR28, RZ, P4, !PT ;  /* 0x0000001c6d6d7c10 */ /* 0x000fe4000a7fe4ff */
[----:B------:R-:W-:Y:S02]  /*38f0*/  IADD3 R138, P4, PT, R138, UR18, RZ ;  /* 0x000000128a8a7c10 */ /* 0x000fe4000ff9e0ff */
[----:B------:R-:W-:Y:S02]  /*3900*/  IADD3.X R101, PT, PT, R101, UR28, RZ, P6, !PT ;  /* 0x0000001c65657c10 */ /* 0x000fe4000b7fe4ff */
[----:B------:R-:W-:-:S02]  /*3910*/  IADD3.X R141, PT, PT, R141, UR21, RZ, P4, !PT ;  /* 0x000000158d8d7c10 */ /* 0x000fc4000a7fe4ff */
[----:B------:R-:W-:Y:S02]  /*3920*/  IADD3 R88, P4, PT, R88, UR18, RZ ;  /* 0x0000001258587c10 */ /* 0x000fe4000ff9e0ff */
[----:B------:R-:W-:Y:S02]  /*3930*/  IADD3 R106, P2, PT, R106, UR19, RZ ;  /* 0x000000136a6a7c10 */ /* 0x000fe4000ff5e0ff */
[----:B------:R-:W-:Y:S02]  /*3940*/  IADD3.X R89, PT, PT, R89, UR21, RZ, P4, !PT ;  /* 0x0000001559597c10 */ /* 0x000fe4000a7fe4ff */
[----:B------:R-:W-:Y:S02]  /*3950*/  IADD3 R50, P4, PT, R50, UR18, RZ ;  /* 0x0000001232327c10 */ /* 0x000fe4000ff9e0ff */
[----:B------:R-:W-:Y:S02]  /*3960*/  IADD3 R104, P3, PT, R104, UR19, RZ ;  /* 0x0000001368687c10 */ /* 0x000fe4000ff7e0ff */
        /* <DEDUP_REMOVED lines=8> */
[----:B------:R-:W-:Y:S02]  /*39f0*/  IADD3.X R107, PT, PT, R107, UR28, RZ, P2, !PT ;  /* 0x0000001c6b6b7c10 */ /* 0x000fe400097fe4ff */
[----:B------:R-:W-:Y:S02]  /*3a00*/  IADD3.X R49, PT, PT, R49, UR21, RZ, P4, !PT ;  /* 0x0000001531317c10 */ /* 0x000fe4000a7fe4ff */
[----:B------:R-:W-:Y:S02]  /*3a10*/  IADD3 R14, P4, PT, R14, UR18, RZ ;  /* 0x000000120e0e7c10 */ /* 0x000fe4000ff9e0ff */
[----:B------:R-:W-:Y:S02]  /*3a20*/  IADD3.X R105, PT, PT, R105, UR28, RZ, P3, !PT ;  /* 0x0000001c69697c10 */ /* 0x000fe40009ffe4ff */
[----:B------:R-:W-:-:S02]  /*3a30*/  IADD3.X R147, PT, PT, R147, UR21, RZ, P5, !PT ;  /* 0x0000001593937c10 */ /* 0x000fc4000affe4ff */
[----:B------:R-:W-:Y:S02]  /*3a40*/  IADD3.X R113, PT, PT, R113, UR21, RZ, P6, !PT ;  /* 0x0000001571717c10 */ /* 0x000fe4000b7fe4ff */
[----:B------:R-:W-:Y:S02]  /*3a50*/  IADD3 R128, P2, PT, R128, UR18, RZ ;  /* 0x0000001280807c10 */ /* 0x000fe4000ff5e0ff */
[----:B------:R-:W-:Y:S02]  /*3a60*/  IADD3 R120, P3, PT, R120, UR18, RZ ;  /* 0x0000001278787c10 */ /* 0x000fe4000ff7e0ff */
[----:B------:R-:W-:Y:S02]  /*3a70*/  IADD3 R102, P5, PT, R102, UR18, RZ ;  /* 0x0000001266667c10 */ /* 0x000fe4000ffbe0ff */
[----:B------:R-:W-:Y:S02]  /*3a80*/  IADD3 R66, P6, PT, R66, UR18, RZ ;  /* 0x0000001242427c10 */ /* 0x000fe4000ffde0ff */
[----:B------:R-:W-:-:S02]  /*3a90*/  IADD3.X R15, PT, PT, R15, UR21, RZ, P4, !PT ;  /* 0x000000150f0f7c10 */ /* 0x000fc4000a7fe4ff */
[----:B------:R-:W-:Y:S02]  /*3aa0*/  IADD3 R96, P4, PT, R96, UR18, RZ ;  /* 0x0000001260607c10 */ /* 0x000fe4000ff9e0ff */
[----:B------:R-:W-:Y:S02]  /*3ab0*/  IADD3.X R131, PT, PT, R131, UR21, RZ, P2, !PT ;  /* 0x0000001583837c10 */ /* 0x000fe400097fe4ff */
[----:B------:R-:W-:Y:S02]  /*3ac0*/  IADD3.X R121, PT, PT, R121, UR21, RZ, P3, !PT ;  /* 0x0000001579797c10 */ /* 0x000fe40009ffe4ff */
[----:B------:R-:W-:Y:S02]  /*3ad0*/  IADD3.X R103, PT, PT, R103, UR21, RZ, P5, !PT ;  /* 0x0000001567677c10 */ /* 0x000fe4000affe4ff */
[----:B------:R-:W-:Y:S02]  /*3ae0*/  IADD3.X R67, PT, PT, R67, UR21, RZ, P6, !PT ;  /* 0x0000001543437c10 */ /* 0x000fe4000b7fe4ff */
[----:B------:R-:W-:-:S02]  /*3af0*/  IADD3 R84, P2, PT, R84, UR18, RZ ;  /* 0x0000001254547c10 */ /* 0x000fc4000ff5e0ff */
[----:B------:R-:W-:Y:S02]  /*3b00*/  IADD3 R70, P3, PT, R70, UR18, RZ ;  /* 0x0000001246467c10 */ /* 0x000fe4000ff7e0ff */
[----:B------:R-:W-:Y:S02]  /*3b10*/  IADD3 R52, P5, PT, R52, UR18, RZ ;  /* 0x0000001234347c10 */ /* 0x000fe4000ffbe0ff */
[----:B------:R-:W-:Y:S02]  /*3b20*/  IADD3 R20, P6, PT, R20, UR18, RZ ;  /* 0x0000001214147c10 */ /* 0x000fe4000ffde0ff */
[----:B------:R-:W-:Y:S02]  /*3b30*/  IADD3.X R97, PT, PT, R97, UR21, RZ, P4, !PT ;  /* 0x0000001561617c10 */ /* 0x000fe4000a7fe4ff */
[----:B------:R-:W-:Y:S02]  /*3b40*/  IADD3 R58, P4, PT, R58, UR18, RZ ;  /* 0x000000123a3a7c10 */ /* 0x000fe4000ff9e0ff */
[----:B------:R-:W-:-:S02]  /*3b50*/  IADD3.X R85, PT, PT, R85, UR21, RZ, P2, !PT ;  /* 0x0000001555557c10 */ /* 0x000fc400097fe4ff */
[----:B------:R-:W-:Y:S02]  /*3b60*/  IADD3.X R71, PT, PT, R71, UR21, RZ, P3, !PT ;  /* 0x0000001547477c10 */ /* 0x000fe40009ffe4ff */
[----:B------:R-:W-:Y:S02]  /*3b70*/  IADD3.X R53, PT, PT, R53, UR21, RZ, P5, !PT ;  /* 0x0000001535357c10 */ /* 0x000fe4000affe4ff */
[----:B------:R-:W-:Y:S02]  /*3b80*/  IADD3.X R21, PT, PT, R21, UR21, RZ, P6, !PT ;  /* 0x0000001515157c10 */ /* 0x000fe4000b7fe4ff */
[----:B------:R-:W-:Y:S02]  /*3b90*/  IADD3 R36, P2, PT, R36, UR18, RZ ;  /* 0x0000001224247c10 */ /* 0x000fe4000ff5e0ff */
[----:B------:R-:W-:Y:S02]  /*3ba0*/  IADD3 R34, P3, PT, R34, UR18, RZ ;  /* 0x0000001222227c10 */ /* 0x000fe4000ff7e0ff */
[----:B------:R-:W-:-:S02]  /*3bb0*/  IADD3 R18, P5, PT, R18, UR18, RZ ;  /* 0x0000001212127c10 */ /* 0x000fc4000ffbe0ff */
[----:B------:R-:W-:Y:S02]  /*3bc0*/  IADD3 R118, P6, PT, R118, UR18, RZ ;  /* 0x0000001276767c10 */ /* 0x000fe4000ffde0ff */
[----:B------:R-:W-:Y:S02]  /*3bd0*/  IADD3.X R59, PT, PT, R59, UR21, RZ, P4, !PT ;  /* 0x000000153b3b7c10 */ /* 0x000fe4000a7fe4ff */
[----:B------:R-:W-:Y:S02]  /*3be0*/  IADD3 R12, P4, PT, R12, UR18, RZ ;  /* 0x000000120c0c7c10 */ /* 0x000fe4000ff9e0ff */
[----:B------:R-:W-:Y:S02]  /*3bf0*/  IADD3.X R37, PT, PT, R37, UR21, RZ, P2, !PT ;  /* 0x0000001525257c10 */ /* 0x000fe400097fe4ff */
        /* <DEDUP_REMOVED lines=16> */
[----:B------:R-:W-:Y:S02]  /*3d00*/  IADD3.X R81, PT, PT, R81, UR21, RZ, P3, !PT ;  /* 0x0000001551517c10 */ /* 0x000fe40009ffe4ff */
[----:B------:R-:W-:Y:S02]  /*3d10*/  IADD3.X R63, PT, PT, R63, UR21, RZ, P5, !PT ;  /* 0x000000153f3f7c10 */ /* 0x000fe4000affe4ff */
[----:B------:R-:W-:Y:S02]  /*3d20*/  IADD3.X R31, PT, PT, R31, UR21, RZ, P6, !PT ;  /* 0x000000151f1f7c10 */ /* 0x000fe4000b7fe4ff */
[----:B------:R-:W-:Y:S01]  /*3d30*/  IADD3.X R13, PT, PT, R13, UR21, RZ, P4, !PT ;  /* 0x000000150d0d7c10 */ /* 0x000fe2000a7fe4ff */
[----:B0-----:R-:W0:Y:S01]  /*3d40*/  SYNCS.PHASECHK.TRANS64.TRYWAIT P4, [UR11], R127 ;  /* 0x0000007fff0075a7 */ /* 0x001e22000808110b */
[----:B------:R-:W-:-:S02]  /*3d50*/  IADD3 R46, P2, PT, R46, UR18, RZ ;  /* 0x000000122e2e7c10 */ /* 0x000fc4000ff5e0ff */
[----:B------:R-:W-:Y:S02]  /*3d60*/  IADD3 R32, P3, PT, R32, UR18, RZ ;  /* 0x0000001220207c10 */ /* 0x000fe4000ff7e0ff */
[----:B------:R-:W-:Y:S02]  /*3d70*/  IADD3 R16, P5, PT, R16, UR18, RZ ;  /* 0x0000001210107c10 */ /* 0x000fe4000ffbe0ff */
        /* <DEDUP_REMOVED lines=61> */
[C---:B------:R-:W-:Y:S02]  /*4150*/  ISETP.GT.AND P2, PT, R4.reuse, RZ, PT ;  /* 0x000000ff0400720c */ /* 0x040fe40003f44270 */
[----:B------:R-:W-:Y:S02]  /*4160*/  ISETP.GT.AND P3, PT, R4, 0x1, PT ;  /* 0x000000010400780c */ /* 0x000fe40003f64270 */
[----:B------:R-:W-:Y:S01]  /*4170*/  PRMT R157, RZ, 0x7610, R157 ;  /* 0x00007610ff9d7816 */ /* 0x000fe2000000009d */
[----:B0-----:R-:W-:Y:S10]  /*4180*/  @!P4 BRA `(.L_x_8) ;  /* 0x000000340054c947 */ /* 0x001ff40003800000 */
.L_x_16:
[----:B------:R-:W-:Y:S01]  /*4190*/  PRMT R159, RZ, 0x7610, R159 ;  /* 0x00007610ff9f7816 */ /* 0x000fe2000000009f */
[----:B------:R-:W3:Y:S01]  /*41a0*/  @P2 LDG.E.U8 R157, desc[UR22][R6.64] ;  /* 0x00000016069d2981 */ /* 0x000ee2000c1e1100 */
[----:B------:R-:W-:Y:S02]  /*41b0*/  PRMT R177, RZ, 0x7610, R177 ;  /* 0x00007610ffb17816 */ /* 0x000fe400000000b1 */
[----:B------:R-:W-:Y:S02]  /*41c0*/  PRMT R179, RZ, 0x7610, R179 ;  /* 0x00007610ffb37816 */ /* 0x000fe400000000b3 */
[----:B------:R-:W4:Y:S01]  /*41d0*/  @P2 LDG.E.U8 R159, desc[UR22][R8.64] ;  /* 0x00000016089f2981 */ /* 0x000f22000c1e1100 */
[C---:B------:R-:W-:Y:S02]  /*41e0*/  ISETP.GT.AND P2, PT, R4.reuse, 0x3, PT ;  /* 0x000000030400780c */ /* 0x040fe40003f44270 */
[----:B------:R-:W-:Y:S01]  /*41f0*/  ISETP.GT.AND P4, PT, R4, 0x2, PT ;  /* 0x000000020400780c */ /* 0x000fe20003f84270 */
[----:B------:R-:W5:Y:S01]  /*4200*/  @P3 LDG.E.U8 R177, desc[UR22][R22.64] ;  /* 0x0000001616b13981 */ /* 0x000f62000c1e1100 */
[----:B------:R-:W-:-:S03]  /*4210*/  PRMT R181, RZ, 0x7610, R181 ;  /* 0x00007610ffb57816 */ /* 0x000fc600000000b5 */
[----:B--2---:R-:W2:Y:S01]  /*4220*/  @P3 LDG.E.U8 R179, desc[UR22][R24.64] ;  /* 0x0000001618b33981 */ /* 0x004ea2000c1e1100 */
[----:B------:R-:W-:Y:S02]  /*4230*/  ISETP.GT.AND P3, PT, R4, 0x4, PT ;  /* 0x000000040400780c */ /* 0x000fe40003f64270 */
[----:B------:R-:W-:Y:S02]  /*4240*/  PRMT R183, RZ, 0x7610, R183 ;  /* 0x00007610ffb77816 */ /* 0x000fe400000000b7 */
[----:B------:R-:W-:Y:S01]  /*4250*/  PRMT R186, RZ, 0x7610, R186 ;  /* 0x00007610ffba7816 */ /* 0x000fe200000000ba */
[----:B------:R-:W2:Y:S01]  /*4260*/  @P2 LDG.E.U8 R181, desc[UR22][R54.64] ;  /* 0x0000001636b52981 */ /* 0x000ea2000c1e1100 */
[----:B------:R-:W-:-:S03]  /*4270*/  PRMT R184, RZ, 0x7610, R184 ;  /* 0x00007610ffb87816 */ /* 0x000fc600000000b8 */
[----:B------:R-:W2:Y:S01]  /*4280*/  @P2 LDG.E.U8 R183, desc[UR22][R56.64] ;  /* 0x0000001638b72981 */ /* 0x000ea2000c1e1100 */
[----:B------:R-:W-:-:S03]  /*4290*/  ISETP.GT.AND P2, PT, R4, 0x6, PT ;  /* 0x000000060400780c */ /* 0x000fc60003f44270 */
[----:B------:R-:W2:Y:S01]  /*42a0*/  @P3 LDG.E.U8 R186, desc[UR22][R72.64] ;  /* 0x0000001648ba3981 */ /* 0x000ea2000c1e1100 */
[----:B------:R-:W-:-:S03]  /*42b0*/  PRMT R176, RZ, 0x7610, R176 ;  /* 0x00007610ffb07816 */ /* 0x000fc600000000b0 */
[----:B------:R-:W2:Y:S01]  /*42c0*/  @P3 LDG.E.U8 R184, desc[UR22][R74.64] ;  /* 0x000000164ab83981 */ /* 0x000ea2000c1e1100 */
        /* <DEDUP_REMOVED lines=10> */
[----:B------:R-:W-:Y:S01]  /*4370*/  ISETP.GT.AND P4, PT, R4, 0x5, PT ;  /* 0x000000050400780c */ /* 0x000fe20003f84270 */
[----:B------:R-:W-:Y:S02]  /*4380*/  @P3 IMAD.MOV.U32 R126, RZ, RZ, R130 ;  /* 0x000000ffff7e3224 */ /* 0x000fe400078e0082 */
[----:B------:R-:W-:Y:S01]  /*4390*/  @P3 IMAD.MOV.U32 R127, RZ, RZ, R133 ;  /* 0x000000ffff7f3224 */ /* 0x000fe200078e0085 */
[----:B------:R-:W-:Y:S02]  /*43a0*/  PRMT R193, RZ, 0x7610, R193 ;  /* 0x00007610ffc17816 */ /* 0x000fe400000000c1 */
[----:B------:R-:W-:Y:S02]  /*43b0*/  PRMT R195, RZ, 0x7610, R195 ;  /* 0x00007610ffc37816 */ /* 0x000fe400000000c3 */
[----:B------:R-:W-:Y:S01]  /*43c0*/  PRMT R191, RZ, 0x7610, R191 ;  /* 0x00007610ffbf7816 */ /* 0x000fe200000000bf */
[----:B------:R0:W2:Y:S01]  /*43d0*/  @P3 LDG.E.U8 R175, desc[UR22][R126.64] ;  /* 0x000000167eaf3981 */ /* 0x0000a2000c1e1100 */
[----:B------:R-:W-:-:S02]  /*43e0*/  PRMT R189, RZ, 0x7610, R189 ;  /* 0x00007610ffbd7816 */ /* 0x000fc400000000bd */
[----:B------:R-:W-:Y:S01]  /*43f0*/  PRMT R173, RZ, 0x7610, R173 ;  /* 0x00007610ffad7816 */ /* 0x000fe200000000ad */
[----:B------:R-:W2:Y:S04]  /*4400*/  @P2 LDG.E.U8 R193, desc[UR22][R26.64] ;  /* 0x000000161ac12981 */ /* 0x000ea8000c1e1100 */
[----:B------:R-:W2:Y:S01]  /*4410*/  @P2 LDG.E.U8 R195, desc[UR22][R28.64] ;  /* 0x000000161cc32981 */ /* 0x000ea2000c1e1100 */
[----:B0-----:R-:W-:Y:S02]  /*4420*/  @P3 IMAD.MOV.U32 R126, RZ, RZ, R132 ;  /* 0x000000ffff7e3224 */ /* 0x001fe400078e0084 */
[----:B------:R-:W-:Y:S01]  /*4430*/  @P3 IMAD.MOV.U32 R127, RZ, RZ, R135 ;  /* 0x000000ffff7f3224 */ /* 0x000fe200078e0087 */
[C---:B------:R-:W-:Y:S01]  /*4440*/  ISETP.GT.AND P2, PT, R4.reuse, 0xc, PT ;  /* 0x0000000c0400780c */ /* 0x040fe20003f44270 */
[----:B------:R-:W2:Y:S04]  /*4450*/  @P4 LDG.E.U8 R191, desc[UR22][R86.64] ;  /* 0x0000001656bf4981 */ /* 0x000ea8000c1e1100 */
[----:B------:R-:W2:Y:S01]  /*4460*/  @P4 LDG.E.U8 R189, desc[UR22][R90.64] ;  /* 0x000000165abd4981 */ /* 0x000ea2000c1e1100 */
[----:B------:R-:W-:-:S03]  /*4470*/  ISETP.GT.AND P4, PT, R4, 0x8, PT ;  /* 0x000000080400780c */ /* 0x000fc60003f84270 */
[----:B------:R0:W2:Y:S01]  /*4480*/  @P3 LDG.E.U8 R173, desc[UR22][R126.64] ;  /* 0x000000167ead3981 */ /* 0x0000a2000c1e1100 */
[----:B------:R-:W-:Y:S02]  /*4490*/  ISETP.GT.AND P3, PT, R4, 0xa, PT ;  /* 0x0000000a0400780c */ /* 0x000fe40003f64270 */
[----:B------:R-:W-:Y:S02]  /*44a0*/  PRMT R182, RZ, 0x7610, R182 ;  /* 0x00007610ffb67816 */ /* 0x000fe400000000b6 */
[----:B------:R-:W-:Y:S02]  /*44b0*/  PRMT R180, RZ, 0x7610, R180 ;  /* 0x00007610ffb47816 */ /* 0x000fe400000000b4 */
[----:B------:R-:W-:Y:S02]  /*44c0*/  PRMT R161, RZ, 0x7610, R161 ;  /* 0x00007610ffa17816 */ /* 0x000fe400000000a1 */
[----:B------:R-:W-:Y:S01]  /*44d0*/  PRMT R163, RZ, 0x7610, R163 ;  /* 0x00007610ffa37816 */ /* 0x000fe200000000a3 */
[----:B------:R-:W2:Y:S01]  /*44e0*/  @P2 LDG.E.U8 R182, desc[UR22][R76.64] ;  /* 0x000000164cb62981 */ /* 0x000ea2000c1e1100 */
[----:B------:R-:W-:-:S02]  /*44f0*/  PRMT R164, RZ, 0x7610, R164 ;  /* 0x00007610ffa47816 */ /* 0x000fc400000000a4 */
[----:B------:R-:W-:Y:S01]  /*4500*/  PRMT R162, RZ, 0x7610, R162 ;  /* 0x00007610ffa27816 */ /* 0x000fe200000000a2 */
[----:B------:R-:W2:Y:S01]  /*4510*/  @P2 LDG.E.U8 R180, desc[UR22][R78.64] ;  /* 0x000000164eb42981 */ /* 0x000ea2000c1e1100 */
[----:B------:R-:W-:-:S03]  /*4520*/  ISETP.GT.AND P2, PT, R4, 0xf, PT ;  /* 0x0000000f0400780c */ /* 0x000fc60003f44270 */
[----:B------:R-:W2:Y:S04]  /*4530*/  @P4 LDG.E.U8 R161, desc[UR22][R10.64] ;  /* 0x000000160aa14981 */ /* 0x000ea8000c1e1100 */
[----:B------:R-:W5:Y:S01]  /*4540*/  @P4 LDG.E.U8 R163, desc[UR22][R12.64] ;  /* 0x000000160ca34981 */ /* 0x000f62000c1e1100 */
[----:B------:R-:W-:-:S03]  /*4550*/  ISETP.GT.AND P4, PT, R4, 0xb, PT ;  /* 0x0000000b0400780c */ /* 0x000fc60003f84270 */
[----:B------:R-:W5:Y:S04]  /*4560*/  @P3 LDG.E.U8 R164, desc[UR22][R42.64] ;  /* 0x000000162aa43981 */ /* 0x000f68000c1e1100 */
[----:B------:R-:W5:Y:S01]  /*4570*/  @P3 LDG.E.U8 R162, desc[UR22][R44.64] ;  /* 0x000000162ca23981 */ /* 0x000f62000c1e1100 */
[----:B------:R-:W-:Y:S02]  /*4580*/  ISETP.GT.AND P3, PT, R4, 0xd, PT ;  /* 0x0000000d0400780c */ /* 0x000fe40003f64270 */
[----:B------:R-:W-:Y:S02]  /*4590*/  PRMT R197, RZ, 0x7610, R197 ;  /* 0x00007610ffc57816 */ /* 0x000fe400000000c5 */
[----:B------:R-:W-:Y:S02]  /*45a0*/  PRMT R207, RZ, 0x7610, R207 ;  /* 0x00007610ffcf7816 */ /* 0x000fe400000000cf */
[----:B------:R-:W-:-:S02]  /*45b0*/  PRMT R187, RZ, 0x7610, R187 ;  /* 0x00007610ffbb7816 */ /* 0x000fc400000000bb */
[----:B------:R-:W-:Y:S01]  /*45c0*/  PRMT R185, RZ, 0x7610, R185 ;  /* 0x00007610ffb97816 */ /* 0x000fe200000000b9 */
[----:B0-----:R-:W-:Y:S01]  /*45d0*/  @P2 IMAD.MOV.U32 R126, RZ, RZ, R134 ;  /* 0x000000ffff7e2224 */ /* 0x001fe200078e0086 */
[----:B------:R-:W-:Y:S01]  /*45e0*/  PRMT R171, RZ, 0x7610, R171 ;  /* 0x00007610ffab7816 */ /* 0x000fe200000000ab */
[----:B------:R-:W-:Y:S01]  /*45f0*/  @P2 IMAD.MOV.U32 R127, RZ, RZ, R137 ;  /* 0x000000ffff7f2224 */ /* 0x000fe200078e0089 */
[----:B------:R-:W5:Y:S01]  /*4600*/  @P4 LDG.E.U8 R197, desc[UR22][R58.64] ;  /* 0x000000163ac54981 */ /* 0x000f62000c1e1100 */
[----:B------:R-:W-:-:S03]  /*4610*/  PRMT R169, RZ, 0x7610, R169 ;  /* 0x00007610ffa97816 */ /* 0x000fc600000000a9 */
[----:B------:R-:W5:Y:S01]  /*4620*/  @P4 LDG.E.U8 R207, desc[UR22][R60.64] ;  /* 0x000000163ccf4981 */ /* 0x000f62000c1e1100 */
[----:B------:R-:W-:-:S03]  /*4630*/  ISETP.GT.AND P4, PT, R4, 0xe, PT ;  /* 0x0000000e0400780c */ /* 0x000fc60003f84270 */
[----:B------:R-:W5:Y:S04]  /*4640*/  @P3 LDG.E.U8 R187, desc[UR22][R92.64] ;  /* 0x000000165cbb3981 */ /* 0x000f68000c1e1100 */
[----:B------:R-:W5:Y:S01]  /*4650*/  @P3 LDG.E.U8 R185, desc[UR22][R96.64] ;  /* 0x0000001660b93981 */ /* 0x000f62000c1e1100 */
[----:B------:R-:W-:-:S03]  /*4660*/  ISETP.GT.AND P3, PT, R4, 0x10, PT ;  /* 0x000000100400780c */ /* 0x000fc60003f64270 */
[----:B------:R0:W5:Y:S01]  /*4670*/  @P2 LDG.E.U8 R171, desc[UR22][R126.64] ;  /* 0x000000167eab2981 */ /* 0x000162000c1e1100 */
[----:B------:R-:W-:Y:S02]  /*4680*/  PRMT R172, RZ, 0x7610, R172 ;  /* 0x00007610ffac7816 */ /* 0x000fe400000000ac */
[----:B------:R-:W-:Y:S02]  /*4690*/  PRMT R170, RZ, 0x7610, R170 ;  /* 0x00007610ffaa7816 */ /* 0x000fe400000000aa */
[----:B------:R-:W-:Y:S02]  /*46a0*/  PRMT R165, RZ, 0x7610, R165 ;  /* 0x00007610ffa57816 */ /* 0x000fe400000000a5 */
[----:B------:R-:W-:Y:S01]  /*46b0*/  PRMT R167, RZ, 0x7610, R167 ;  /* 0x00007610ffa77816 */ /* 0x000fe200000000a7 */
[----:B------:R-:W5:Y:S01]  /*46c0*/  @P4 LDG.E.U8 R172, desc[UR22][R116.64] ;  /* 0x0000001674ac4981 */ /* 0x000f62000c1e1100 */
[----:B0-----:R-:W-:Y:S02]  /*46d0*/  @P2 IMAD.MOV.U32 R126, RZ, RZ, R140 ;  /* 0x000000ffff7e2224 */ /* 0x001fe400078e008c */
[----:B------:R-:W-:Y:S01]  /*46e0*/  @P2 IMAD.MOV.U32 R127, RZ, RZ, R143 ;  /* 0x000000ffff7f2224 */ /* 0x000fe200078e008f */
[----:B------:R-:W5:Y:S04]  /*46f0*/  @P4 LDG.E.U8 R170, desc[UR22][R122.64] ;  /* 0x000000167aaa4981 */ /* 0x000f68000c1e1100 */
[----:B------:R0:W5:Y:S01]  /*4700*/  @P2 LDG.E.U8 R169, desc[UR22][R126.64] ;  /* 0x000000167ea92981 */ /* 0x000162000c1e1100 */
[----:B------:R-:W-:-:S02]  /*4710*/  ISETP.GT.AND P2, PT, R4, 0x12, PT ;  /* 0x000000120400780c */ /* 0x000fc40003f44270 */
[----:B------:R-:W-:Y:S01]  /*4720*/  ISETP.GT.AND P4, PT, R4, 0x11, PT ;  /* 0x000000110400780c */ /* 0x000fe20003f84270 */
[----:B------:R-:W5:Y:S01]  /*4730*/  @P3 LDG.E.U8 R165, desc[UR22][R14.64] ;  /* 0x000000160ea53981 */ /* 0x000f62000c1e1100 */
[----:B------:R-:W-:-:S03]  /*4740*/  PRMT R158, RZ, 0x7610, R158 ;  /* 0x00007610ff9e7816 */ /* 0x000fc6000000009e */
[----:B------:R-:W5:Y:S01]  /*4750*/  @P3 LDG.E.U8 R167, desc[UR22][R16.64] ;  /* 0x0000001610a73981 */ /* 0x000f62000c1e1100 */
[----:B------:R-:W-:Y:S02]  /*4760*/  ISETP.GT.AND P3, PT, R4, 0x13, PT ;  /* 0x000000130400780c */ /* 0x000fe40003f64270 */
[----:B------:R-:W-:Y:S02]  /*4770*/  PRMT R160, RZ, 0x7610, R160 ;  /* 0x00007610ffa07816 */ /* 0x000fe400000000a0 */
[----:B------:R-:W-:Y:S01]  /*4780*/  PRMT R199, RZ, 0x7610, R199 ;  /* 0x00007610ffc77816 */ /* 0x000fe200000000c7 */
[----:B------:R-:W5:Y:S01]  /*4790*/  @P2 LDG.E.U8 R158, desc[UR22][R46.64] ;  /* 0x000000162e9e2981 */ /* 0x000f62000c1e1100 */
[----:B------:R-:W-:Y:S02]  /*47a0*/  PRMT R201, RZ, 0x7610, R201 ;  /* 0x00007610ffc97816 */ /* 0x000fe400000000c9 */
[----:B------:R-:W-:Y:S01]  /*47b0*/  PRMT R205, RZ, 0x7610, R205 ;  /* 0x00007610ffcd7816 */ /* 0x000fe200000000cd */
[----:B------:R-:W5:Y:S01]  /*47c0*/  @P2 LDG.E.U8 R160, desc[UR22][R48.64] ;  /* 0x0000001630a02981 */ /* 0x000f62000c1e1100 */
[----:B------:R-:W-:-:S02]  /*47d0*/  PRMT R203, RZ, 0x7610, R203 ;  /* 0x00007610ffcb7816 */ /* 0x000fc400000000cb */
[----:B------:R-:W-:Y:S01]  /*47e0*/  ISETP.GT.AND P2, PT, R4, 0x15, PT ;  /* 0x000000150400780c */ /* 0x000fe20003f44270 */
[----:B------:R-:W5:Y:S01]  /*47f0*/  @P4 LDG.E.U8 R199, desc[UR22][R30.64] ;  /* 0x000000161ec74981 */ /* 0x000f62000c1e1100 */
[----:B------:R-:W-:-:S03]  /*4800*/  PRMT R209, RZ, 0x7610, R209 ;  /* 0x00007610ffd17816 */ /* 0x000fc600000000d1 */
[----:B------:R-:W5:Y:S01]  /*4810*/  @P4 LDG.E.U8 R201, desc[UR22][R32.64] ;  /* 0x0000001620c94981 */ /* 0x000f62000c1e1100 */
[----:B------:R-:W-:-:S03]  /*4820*/  ISETP.GT.AND P4, PT, R4, 0x14, PT ;  /* 0x000000140400780c */ /* 0x000fc60003f84270 */
[----:B------:R-:W5:Y:S01]  /*4830*/  @P3 LDG.E.U8 R205, desc[UR22][R62.64] ;  /* 0x000000163ecd3981 */ /* 0x000f62000c1e1100 */
[----:B------:R-:W-:-:S03]  /*4840*/  PRMT R211, RZ, 0x7610, R211 ;  /* 0x00007610ffd37816 */ /* 0x000fc600000000d3 */
[----:B------:R-:W5:Y:S01]  /*4850*/  @P3 LDG.E.U8 R203, desc[UR22][R64.64] ;  /* 0x0000001640cb3981 */ /* 0x000f62000c1e1100 */
[C---:B------:R-:W-:Y:S02]  /*4860*/  ISETP.GT.AND P3, PT, R4.reuse, 0x16, PT ;  /* 0x000000160400780c */ /* 0x040fe40003f64270 */
[----:B------:R-:W-:Y:S01]  /*4870*/  PRMT R178, RZ, 0x7610, R178 ;  /* 0x00007610ffb27816 */ /* 0x000fe200000000b2 */
[----:B------:R-:W5:Y:S01]  /*4880*/  @P2 LDG.E.U8 R209, desc[UR22][R94.64] ;  /* 0x000000165ed12981 */ /* 0x000f62000c1e1100 */
[----:B------:R-:W-:Y:S02]  /*4890*/  PRMT R188, RZ, 0x7610, R188 ;  /* 0x00007610ffbc7816 */ /* 0x000fe400000000bc */
[----:B------:R-:W-:Y:S01]  /*48a0*/  PRMT R190, RZ, 0x7610, R190 ;  /* 0x00007610ffbe7816 */ /* 0x000fe200000000be */
[----:B------:R-:W5:Y:S01]  /*48b0*/  @P2 LDG.E.U8 R211, desc[UR22][R98.64] ;  /* 0x0000001662d32981 */ /* 0x000f62000c1e1100 */
[----:B------:R-:W-:Y:S02]  /*48c0*/  PRMT R192, RZ, 0x7610, R192 ;  /* 0x00007610ffc07816 */ /* 0x000fe400000000c0 */
        /* <DEDUP_REMOVED lines=8> */
[----:B------:R-:W-:Y:S02]  /*4950*/  ISETP.GT.AND P3, PT, R4, 0x19, PT ;  /* 0x000000190400780c */ /* 0x000fe40003f64270 */
[----:B------:R-:W-:Y:S01]  /*4960*/  PRMT R221, RZ, 0x7610, R221 ;  /* 0x00007610ffdd7816 */ /* 0x000fe200000000dd */
[----:B------:R-:W5:Y:S01]  /*4970*/  @P2 LDG.E.U8 R217, desc[UR22][R18.64] ;  /* 0x0000001612d92981 */ /* 0x000f62000c1e1100 */
[----:B------:R-:W-:-:S03]  /*4980*/  PRMT R223, RZ, 0x7610, R223 ;  /* 0x00007610ffdf7816 */ /* 0x000fc600000000df */
[----:B------:R-:W5:Y:S01]  /*4990*/  @P2 LDG.E.U8 R219, desc[UR22][R20.64] ;  /* 0x0000001614db2981 */ /* 0x000f62000c1e1100 */
[----:B------:R-:W-:Y:S01]  /*49a0*/  ISETP.GT.AND P2, PT, R4, 0x1b, PT ;  /* 0x0000001b0400780c */ /* 0x000fe20003f44270 */
[----:B0-----:R-:W-:Y:S01]  /*49b0*/  @P4 IMAD.MOV.U32 R126, RZ, RZ, R136 ;  /* 0x000000ffff7e4224 */ /* 0x001fe200078e0088 */
[----:B------:R-:W-:Y:S01]  /*49c0*/  PRMT R213, RZ, 0x7610, R213 ;  /* 0x00007610ffd57816 */ /* 0x000fe200000000d5 */
[----:B------:R-:W-:Y:S02]  /*49d0*/  @P4 IMAD.MOV.U32 R127, RZ, RZ, R139 ;  /* 0x000000ffff7f4224 */ /* 0x000fe400078e008b */
[----:B------:R-:W5:Y:S01]  /*49e0*/  @P3 LDG.E.U8 R221, desc[UR22][R34.64] ;  /* 0x0000001622dd3981 */ /* 0x000f62000c1e1100 */
[----:B------:R-:W-:-:S03]  /*49f0*/  PRMT R225, RZ, 0x7610, R225 ;  /* 0x00007610ffe17816 */ /* 0x000fc600000000e1 */
[----:B------:R-:W5:Y:S01]  /*4a00*/  @P3 LDG.E.U8 R223, desc[UR22][R36.64] ;  /* 0x0000001624df3981 */ /* 0x000f62000c1e1100 */
[----:B------:R-:W-:Y:S02]  /*4a10*/  ISETP.GT.AND P3, PT, R4, 0x1c, PT ;  /* 0x0000001c0400780c */ /* 0x000fe40003f64270 */
[----:B------:R-:W-:Y:S01]  /*4a20*/  PRMT R227, RZ, 0x7610, R227 ;  /* 0x00007610ffe37816 */ /* 0x000fe200000000e3 */
[----:B------:R0:W5:Y:S01]  /*4a30*/  @P4 LDG.E.U8 R213, desc[UR22][R126.64] ;  /* 0x000000167ed54981 */ /* 0x000162000c1e1100 */
[----:B------:R-:W-:Y:S02]  /*4a40*/  PRMT R215, RZ, 0x7610, R215 ;  /* 0x00007610ffd77816 */ /* 0x000fe400000000d7 */
[----:B------:R-:W-:Y:S01]  /*4a50*/  PRMT R198, RZ, 0x7610, R198 ;  /* 0x00007610ffc67816 */ /* 0x000fe200000000c6 */
[----:B------:R-:W5:Y:S01]  /*4a60*/  @P2 LDG.E.U8 R225, desc[UR22][R66.64] ;  /* 0x0000001642e12981 */ /* 0x000f62000c1e1100 */
[----:B------:R-:W-:-:S03]  /*4a70*/  PRMT R200, RZ, 0x7610, R200 ;  /* 0x00007610ffc87816 */ /* 0x000fc600000000c8 */
[----:B------:R-:W5:Y:S01]  /*4a80*/  @P2 LDG.E.U8 R227, desc[UR22][R70.64] ;  /* 0x0000001646e32981 */ /* 0x000f62000c1e1100 */
[----:B0-----:R-:W-:Y:S02]  /*4a90*/  @P4 IMAD.MOV.U32 R126, RZ, RZ, R142 ;  /* 0x000000ffff7e4224 */ /* 0x001fe400078e008e */
[----:B------:R-:W-:Y:S01]  /*4aa0*/  @P4 IMAD.MOV.U32 R127, RZ, RZ, R145 ;  /* 0x000000ffff7f4224 */ /* 0x000fe200078e0091 */
[C---:B------:R-:W-:Y:S01]  /*4ab0*/  ISETP.GT.AND P2, PT, R4.reuse, 0x1e, PT ;  /* 0x0000001e0400780c */ /* 0x040fe20003f44270 */
[----:B------:R-:W5:Y:S04]  /*4ac0*/  @P3 LDG.E.U8 R198, desc[UR22][R84.64] ;  /* 0x0000001654c63981 */ /* 0x000f68000c1e1100 */
[----:B------:R0:W5:Y:S01]  /*4ad0*/  @P4 LDG.E.U8 R215, desc[UR22][R126.64] ;  /* 0x000000167ed74981 */ /* 0x000162000c1e1100 */
[----:B------:R-:W-:-:S03]  /*4ae0*/  ISETP.GT.AND P4, PT, R4, 0x1a, PT ;  /* 0x0000001a0400780c */ /* 0x000fc60003f84270 */
[----:B------:R-:W5:Y:S01]  /*4af0*/  @P3 LDG.E.U8 R200, desc[UR22][R88.64] ;  /* 0x0000001658c83981 */ /* 0x000f62000c1e1100 */
[----:B------:R-:W-:Y:S02]  /*4b00*/  ISETP.GT.AND P3, PT, R4, 0x1f, PT ;  /* 0x0000001f0400780c */ /* 0x000fe40003f64270 */
[----:B------:R-:W-:Y:S02]  /*4b10*/  PRMT R194, RZ, 0x7610, R194 ;  /* 0x00007610ffc27816 */ /* 0x000fe400000000c2 */
[----:B------:R-:W-:Y:S01]  /*4b20*/  PRMT R196, RZ, 0x7610, R196 ;  /* 0x00007610ffc47816 */ /* 0x000fe200000000c4 */
[----:B0-----:R-:W-:Y:S01]  /*4b30*/  @P2 IMAD.MOV.U32 R126, RZ, RZ, R128 ;  /* 0x000000ffff7e2224 */ /* 0x001fe200078e0080 */
[----:B------:R-:W-:Y:S01]  /*4b40*/  PRMT R204, RZ, 0x7610, R204 ;  /* 0x00007610ffcc7816 */ /* 0x000fe200000000cc */
[----:B------:R-:W-:Y:S02]  /*4b50*/  @P2 IMAD.MOV.U32 R127, RZ, RZ, R131 ;  /* 0x000000ffff7f2224 */ /* 0x000fe400078e0083 */
[----:B------:R-:W5:Y:S01]  /*4b60*/  @P4 LDG.E.U8 R194, desc[UR22][R50.64] ;  /* 0x0000001632c24981 */ /* 0x000f62000c1e1100 */
[----:B------:R-:W-:-:S03]  /*4b70*/  PRMT R233, RZ, 0x7610, R233 ;  /* 0x00007610ffe97816 */ /* 0x000fc600000000e9 */
[----:B------:R-:W5:Y:S01]  /*4b80*/  @P4 LDG.E.U8 R196, desc[UR22][R52.64] ;  /* 0x0000001634c44981 */ /* 0x000f62000c1e1100 */
[----:B------:R-:W-:-:S03]  /*4b90*/  ISETP.GT.AND P4, PT, R4, 0x1d, PT ;  /* 0x0000001d0400780c */ /* 0x000fc60003f84270 */
[----:B------:R0:W5:Y:S01]  /*4ba0*/  @P2 LDG.E.U8 R204, desc[UR22][R126.64] ;  /* 0x000000167ecc2981 */ /* 0x000162000c1e1100 */
[----:B------:R-:W-:Y:S02]  /*4bb0*/  PRMT R229, RZ, 0x7610, R229 ;  /* 0x00007610ffe57816 */ /* 0x000fe400000000e5 */
[----:B------:R-:W-:Y:S02]  /*4bc0*/  PRMT R231, RZ, 0x7610, R231 ;  /* 0x00007610ffe77816 */ /* 0x000fe400000000e7 */
[----:B------:R-:W-:Y:S01]  /*4bd0*/  PRMT R202, RZ, 0x7610, R202 ;  /* 0x00007610ffca7816 */ /* 0x000fe200000000ca */
[----:B0-----:R-:W-:Y:S01]  /*4be0*/  @P3 IMAD.MOV.U32 R126, RZ, RZ, R138 ;  /* 0x000000ffff7e3224 */ /* 0x001fe200078e008a */
[----:B------:R-:W-:Y:S01]  /*4bf0*/  PRMT R235, RZ, 0x7610, R235 ;  /* 0x00007610ffeb7816 */ /* 0x000fe200000000eb */
[----:B------:R-:W-:Y:S02]  /*4c00*/  @P3 IMAD.MOV.U32 R127, RZ, RZ, R141 ;  /* 0x000000ffff7f3224 */ /* 0x000fe400078e008d */
[----:B------:R-:W5:Y:S04]  /*4c10*/  @P4 LDG.E.U8 R229, desc[UR22][R102.64] ;  /* 0x0000001666e54981 */ /* 0x000f68000c1e1100 */
[----:B------:R0:W5:Y:S04]  /*4c20*/  @P3 LDG.E.U8 R233, desc[UR22][R126.64] ;  /* 0x000000167ee93981 */ /* 0x000168000c1e1100 */
[----:B------:R-:W5:Y:S04]  /*4c30*/  @P4 LDG.E.U8 R231, desc[UR22][R112.64] ;  /* 0x0000001670e74981 */ /* 0x000f68000c1e1100 */
[----:B------:R-:W5:Y:S01]  /*4c40*/  @P2 LDG.E.U8 R202, desc[UR22][R120.64] ;  /* 0x0000001678ca2981 */ /* 0x000f62000c1e1100 */
[----:B0-----:R-:W-:-:S02]  /*4c50*/  @P3 IMAD.MOV.U32 R126, RZ, RZ, R144 ;  /* 0x000000ffff7e3224 */ /* 0x001fc400078e0090 */
[----:B------:R-:W-:-:S05]  /*4c60*/  @P3 IMAD.MOV.U32 R127, RZ, RZ, R147 ;  /* 0x000000ffff7f3224 */ /* 0x000fca00078e0093 */
[----:B------:R-:W5:Y:S01]  /*4c70*/  @P3 LDG.E.U8 R235, desc[UR22][R126.64] ;  /* 0x000000167eeb3981 */ /* 0x000f62000c1e1100 */
[----:B------:R-:W-:Y:S01]  /*4c80*/  BAR.SYNC.DEFER_BLOCKING 0x0 ;  /* 0x0000000000007b1d */ /* 0x000fe20000010000 */
[----:B------:R-:W-:Y:S02]  /*4c90*/  ISETP.GE.AND P4, PT, R5, R4, PT ;  /* 0x000000040500720c */ /* 0x000fe40003f86270 */
[----:B------:R-:W-:Y:S02]  /*4ca0*/  PRMT R206, RZ, 0x7610, R206 ;  /* 0x00007610ffce7816 */ /* 0x000fe400000000ce */
[----:B------:R-:W-:Y:S02]  /*4cb0*/  PRMT R208, RZ, 0x7610, R208 ;  /* 0x00007610ffd07816 */ /* 0x000fe400000000d0 */
[----:B------:R-:W-:Y:S02]  /*4cc0*/  PRMT R210, RZ, 0x7610, R210 ;  /* 0x00007610ffd27816 */ /* 0x000fe400000000d2 */
[----:B------:R-:W-:-:S05]  /*4cd0*/  PRMT R212, RZ, 0x7610, R212 ;  /* 0x00007610ffd47816 */ /* 0x000fca00000000d4 */
[----:B------:R-:W5:Y:S04]  /*4ce0*/  @!P4 LDG.E.U8 R206, desc[UR22][R100.64] ;  /* 0x0000001664cec981 */ /* 0x000f68000c1e1100 */
[----:B------:R-:W5:Y:S04]  /*4cf0*/  @!P4 LDG.E.U8 R208, desc[UR22][R104.64] ;  /* 0x0000001668d0c981 */ /* 0x000f68000c1e1100 */
[----:B------:R-:W5:Y:S04]  /*4d00*/  @!P4 LDG.E.U8 R210, desc[UR22][R106.64] ;  /* 0x000000166ad2c981 */ /* 0x000f68000c1e1100 */
[----:B------:R-:W5:Y:S04]  /*4d10*/  @!P4 LDG.E.U8 R212, desc[UR22][R108.64] ;  /* 0x000000166cd4c981 */ /* 0x000f68000c1e1100 */
[----:B---3--:R0:W-:Y:S04]  /*4d20*/  STS.U8 [R146+UR9+0x4000], R157 ;  /* 0x0040009d92007988 */ /* 0x0081e80008000009 */
[----:B----4-:R0:W-:Y:S01]  /*4d30*/  STS.U8 [R146+UR9+0x6000], R159 ;  /* 0x0060009f92007988 */ /* 0x0101e20008000009 */
[----:B------:R-:W-:Y:S01]  /*4d40*/  ULEA UR11, UR20, UR9, 0x3 ;  /* 0x00000009140b7291 */ /* 0x000fe2000f8e18ff */
[----:B------:R-:W-:-:S03]  /*4d50*/  UMOV UR4, UR5 ;  /* 0x0000000500047c82 */ /* 0x000fc60008000000 */
[----:B------:R-:W-:Y:S01]  /*4d60*/  UIADD3 UR11, UPT, UPT, UR11, 0x8800, URZ ;  /* 0x000088000b0b7890 */ /* 0x000fe2000fffe0ff */
[----:B--2---:R0:W-:Y:S04]  /*4d70*/  STS.U8 [R146+UR9+0x4400], R161 ;  /* 0x004400a192007988 */ /* 0x0041e80008000009 */
[----:B-----5:R0:W-:Y:S04]  /*4d80*/  STS.U8 [R146+UR9+0x6400], R163 ;  /* 0x006400a392007988 */ /* 0x0201e80008000009 */
        /* <DEDUP_REMOVED lines=64> */
[----:B------:R1:W-:Y:S06]  /*5190*/  MEMBAR.ALL.CTA ;  /* 0x0000000000007992 */ /* 0x0003ec0000008000 */
[----:B-1----:R-:W1:Y:S02]  /*51a0*/  FENCE.VIEW.ASYNC.S ;  /* 0x00000000000073c6 */ /* 0x002e640000000000 */
[----:B-1----:R-:W-:Y:S06]  /*51b0*/  BAR.SYNC.DEFER_BLOCKING 0x0 ;  /* 0x0000000000007b1d */ /* 0x002fec0000010000 */
[----:B------:R-:W-:Y:S05]  /*51c0*/  @P0 BRA `(.L_x_9) ;  /* 0x0000000000540947 */ /* 0x000fea0003800000 */
[----:B------:R-:W-:Y:S02]  /*51d0*/  UIADD3 UR29, UPT, UPT, UR8, 0x20, URZ ;  /* 0x00000020081d7890 */ /* 0x000fe4000fffe0ff */
[----:B------:R-:W-:Y:S02]  /*51e0*/  UIADD3 UR34, UPT, UPT, UR8, 0x40, URZ ;  /* 0x0000004008227890 */ /* 0x000fe4000fffe0ff */
[----:B------:R-:W-:Y:S01]  /*51f0*/  UIADD3 UR35, UPT, UPT, UR8, 0x60, URZ ;  /* 0x0000006008237890 */ /* 0x000fe2000fffe0ff */
        /* <DEDUP_REMOVED lines=9> */
[----:B------:R1:W-:Y:S01]  /*5290*/  UTCQMMA gdesc[UR14], gdesc[UR12], tmem[UR8], tmem[UR16], idesc[UR17], UPT ;  /* 0x00ff100c0e0075ea */ /* 0x0003e2000b800308 */
[----:B------:R-:W-:Y:S01]  /*52a0*/  UMOV UR38, 0x0 ;  /* 0x0000000000267882 */ /* 0x000fe20000000000 */
[----:B------:R-:W-:Y:S01]  /*52b0*/  UMOV UR39, 0x8088010 ;  /* 0x0808801000277882 */ /* 0x000fe20000000000 */
[----:B------:R1:W-:Y:S01]  /*52c0*/  UTCQMMA gdesc[UR30], gdesc[UR12], tmem[UR29], tmem[UR32], idesc[UR33], UPT ;  /* 0x00ff200c1e0075ea */ /* 0x0003e2000b80031d */
[----:B------:R-:W-:Y:S01]  /*52d0*/  UMOV UR5, UR6 ;  /* 0x0000000600057c82 */ /* 0x000fe20008000000 */
[----:B------:R1:W-:Y:S01]  /*52e0*/  UTCQMMA gdesc[UR24], gdesc[UR12], tmem[UR34], tmem[UR36], idesc[UR37], UPT ;  /* 0x00ff240c180075ea */ /* 0x0003e2000b800322 */
[----:B------:R1:W-:Y:S01]  /*52f0*/  UTCQMMA gdesc[UR26], gdesc[UR12], tmem[UR35], tmem[UR38], idesc[UR39], UPT ;  /* 0x00ff260c1a0075ea */ /* 0x0003e2000b800323 */
[----:B------:R1:W-:Y:S01]  /*5300*/  UTCBAR [UR5], URZ ;  /* 0x000000ff050073e9 */ /* 0x0003e200080000ff */
[----:B------:R-:W-:Y:S01]  /*5310*/  NOP ;  /* 0x0000000000007918 */ /* 0x000fe20000000000 */
.L_x_9:
[----:B------:R-:W-:Y:S01]  /*5320*/  VIADD R156, R156, 0xffffffff ;  /* 0xffffffff9c9c7836 */ /* 0x000fe20000000000 */
[----:B------:R-:W-:Y:S01]  /*5330*/  UIADD3 UR20, UPT, UPT, UR20, 0x1, URZ ;  /* 0x0000000114147890 */ /* 0x000fe2000fffe0ff */
[----:B------:R-:W-:Y:S02]  /*5340*/  IMAD.U32 R127, RZ, RZ, UR4 ;  /* 0x00000004ff7f7e24 */ /* 0x000fe4000f8e00ff */
[----:B------:R-:W-:Y:S01]  /*5350*/  VIADD R4, R4, 0xffffffe0 ;  /* 0xffffffe004047836 */ /* 0x000fe20000000000 */
[----:B------:R-:W-:Y:S01]  /*5360*/  ISETP.NE.U32.AND P2, PT, R156, RZ, PT ;  /* 0x000000ff9c00720c */ /* 0x000fe20003f45070 */
[----:B------:R-:W-:-:S04]  /*5370*/  UISETP.GT.AND UP1, UPT, UR20, 0x1, UPT ;  /* 0x000000011400788c */ /* 0x000fc8000bf24270 */
[----:B-1----:R-:W-:Y:S02]  /*5380*/  USEL UR5, URZ, 0x1, !UP1 ;  /* 0x00000001ff057887 */ /* 0x002fe4000c800000 */
[----:B------:R-:W-:Y:S02]  /*5390*/  USEL UR20, UR20, URZ, !UP1 ;  /* 0x000000ff14147287 */ /* 0x000fe4000c800000 */
[----:B------:R-:W-:-:S04]  /*53a0*/  ULOP3.LUT UR5, UR4, UR5, URZ, 0x3c, !UPT ;  /* 0x0000000504057292 */ /* 0x000fc8000f8e3cff */
[----:B------:R-:W-:Y:S08]  /*53b0*/  @P2 BRA `(.L_x_10) ;  /* 0xffffffe4003c2947 */ /* 0x000ff0000383ffff */
.L_x_7:
[----:B------:R-:W-:-:S13]  /*53c0*/  ISETP.GE.AND P0, PT, R129, 0x20, PT ;  /* 0x000000208100780c */ /* 0x000fda0003f06270 */
[----:B------:R-:W-:Y:S05]  /*53d0*/  @!P0 BRA `(.L_x_11) ;  /* 0x0000000000108947 */ /* 0x000fea0003800000 */
[----:B------:R-:W-:-:S06]  /*53e0*/  USHF.L.U32 UR4, UR4, 0x1f, URZ ;  /* 0x0000001f04047899 */ /* 0x000fcc00080006ff */
[----:B------:R-:W-:-:S04]  /*53f0*/  IMAD.U32 R4, RZ, RZ, UR4 ;  /* 0x00000004ff047e24 */ /* 0x000fc8000f8e00ff */
[----:B------:R-:W1:Y:S02]  /*5400*/  SYNCS.PHASECHK.TRANS64.TRYWAIT P0, [UR11], R4 ;  /* 0x00000004ff0075a7 */ /* 0x000e64000800110b */
[----:B-1----:R-:W-:Y:S05]  /*5410*/  @!P0 BRA `(.L_x_12) ;  /* 0x0000002000bc8947 */ /* 0x002fea0003800000 */
.L_x_11:
[----:B------:R-:W-:Y:S01]  /*5420*/  BAR.SYNC.DEFER_BLOCKING 0x0 ;  /* 0x0000000000007b1d */ /* 0x000fe20000010000 */
[----:B------:R-:W-:-:S05]  /*5430*/  LOP3.LUT R70, R69, 0x80, RZ, 0xc0, !PT ;  /* 0x0000008045467812 */ /* 0x000fca00078ec0ff */
[----:B------:R-:W-:Y:S01]  /*5440*/  IMAD.SHL.U32 R71, R70, 0x20, RZ ;  /* 0x0000002046477824 */ /* 0x000fe200078e00ff */
[----:B------:R-:W-:Y:S01]  /*5450*/  LOP3.LUT R70, R69, 0x7f, RZ, 0xc0, !PT ;  /* 0x0000007f45467812 */ /* 0x000fe200078ec0ff */
[----:B------:R-:W1:Y:S02]  /*5460*/  LDCU.128 UR4, c[0x0][0x390] ;  /* 0x00007200ff0477ac */ /* 0x000e640008000c00 */
[----:B------:R-:W-:-:S04]  /*5470*/  VIADD R69, R71, UR9 ;  /* 0x0000000947457c36 */ /* 0x000fc80008000000 */
[----:B------:R-:W-:Y:S01]  /*5480*/  IMAD R69, R70, 0x10, R69 ;  /* 0x0000001046457824 */ /* 0x000fe200078e0245 */
[----:B------:R-:W3:Y:S02]  /*5490*/  @!P1 SYNCS.CCTL.IV [UR9+0x8800] ;  /* 0x00880000ff0099b1 */ /* 0x000ee40008000009 */
[----:B---3--:R-:W-:Y:S06]  /*54a0*/  BAR.SYNC.DEFER_BLOCKING 0x0 ;  /* 0x0000000000007b1d */ /* 0x008fec0000010000 */
[----:B------:R-:W3:Y:S01]  /*54b0*/  LDTM.x64 R4, tmem[UR10] ;  /* 0x0000000a000479ee */ /* 0x000ee20008340000 */
[----:B------:R-:W4:Y:S01]  /*54c0*/  @!P1 SYNCS.CCTL.IV [UR9+0x8808] ;  /* 0x00880800ff0099b1 */ /* 0x000f220008000009 */
[----:B------:R-:W-:Y:S01]  /*54d0*/  NOP ;  /* 0x0000000000007918 */ /* 0x000fe20000000000 */
[----:B-1----:R-:W-:-:S04]  /*54e0*/  ISETP.GE.AND P1, PT, R2, UR6, PT ;  /* 0x0000000602007c0c */ /* 0x002fc8000bf26270 */
[----:B------:R-:W-:Y:S02]  /*54f0*/  ISETP.LT.AND P1, PT, R68, UR7, !P1 ;  /* 0x0000000744007c0c */ /* 0x000fe4000cf21270 */
[----:B---3--:R-:W-:Y:S02]  /*5500*/  F2FP.SATFINITE.E4M3.F32.PACK_AB_MERGE_C R6, R7, R6, RZ ;  /* 0x000000060706723e */ /* 0x008fe400048070ff */
[----:B------:R-:W-:Y:S02]  /*5510*/  F2FP.SATFINITE.E4M3.F32.PACK_AB_MERGE_C R38, R39, R38, RZ ;  /* 0x000000262726723e */ /* 0x000fe400048070ff */
[----:B------:R-:W-:Y:S02]  /*5520*/  F2FP.SATFINITE.E4M3.F32.PACK_AB_MERGE_C R10, R11, R10, RZ ;  /* 0x0000000a0b0a723e */ /* 0x000fe400048070ff */
[----:B------:R-:W-:Y:S02]  /*5530*/  F2FP.SATFINITE.E4M3.F32.PACK_AB_MERGE_C R14, R15, R14, RZ ;  /* 0x0000000e0f0e723e */ /* 0x000fe400048070ff */
[----:B------:R-:W-:-:S02]  /*5540*/  F2FP.SATFINITE.E4M3.F32.PACK_AB_MERGE_C R18, R19, R18, RZ ;  /* 0x000000121312723e */ /* 0x000fc400048070ff */
[----:B------:R-:W-:Y:S02]  /*5550*/  F2FP.SATFINITE.E4M3.F32.PACK_AB_MERGE_C R42, R43, R42, RZ ;  /* 0x0000002a2b2a723e */ /* 0x000fe400048070ff */
[----:B------:R-:W-:Y:S02]  /*5560*/  F2FP.SATFINITE.E4M3.F32.PACK_AB_MERGE_C R46, R47, R46, RZ ;  /* 0x0000002e2f2e723e */ /* 0x000fe400048070ff */
[----:B------:R-:W-:Y:S02]  /*5570*/  F2FP.SATFINITE.E4M3.F32.PACK_AB_MERGE_C R50, R51, R50, RZ ;  /* 0x000000323332723e */ /* 0x000fe400048070ff */
[----:B------:R-:W-:Y:S02]  /*5580*/  F2FP.SATFINITE.E4M3.F32.PACK_AB_MERGE_C R4, R5, R4, R6 ;  /* 0x000000040504723e */ /* 0x000fe40004807006 */
[----:B------:R-:W-:Y:S02]  /*5590*/  F2FP.SATFINITE.E4M3.F32.PACK_AB_MERGE_C R36, R37, R36, R38 ;  /* 0x000000242524723e */ /* 0x000fe40004807026 */
[----:B------:R-:W-:-:S02]  /*55a0*/  F2FP.SATFINITE.E4M3.F32.PACK_AB_MERGE_C R5, R9, R8, R10 ;  /* 0x000000080905723e */ /* 0x000fc4000480700a */
[----:B------:R-:W-:Y:S01]  /*55b0*/  F2FP.SATFINITE.E4M3.F32.PACK_AB_MERGE_C R6, R13, R12, R14 ;  /* 0x0000000c0d06723e */ /* 0x000fe2000480700e */
[C---:B------:R-:W-:Y:S01]  /*55c0*/  VIADD R13, R68.reuse, 0x1 ;  /* 0x00000001440d7836 */ /* 0x040fe20000000000 */
[----:B------:R-:W-:Y:S01]  /*55d0*/  F2FP.SATFINITE.E4M3.F32.PACK_AB_MERGE_C R7, R17, R16, R18 ;  /* 0x000000101107723e */ /* 0x000fe20004807012 */
[----:B------:R-:W1:Y:S01]  /*55e0*/  LDC R14, c[0x0][0x3b4] ;  /* 0x0000ed00ff0e7b82 */ /* 0x000e620000000800 */
[----:B------:R-:W-:Y:S01]  /*55f0*/  F2FP.SATFINITE.E4M3.F32.PACK_AB_MERGE_C R37, R41, R40, R42 ;  /* 0x000000282925723e */ /* 0x000fe2000480702a */
[C---:B------:R-:W-:Y:S01]  /*5600*/  VIADD R12, R68.reuse, 0x2 ;  /* 0x00000002440c7836 */ /* 0x040fe20000000000 */
[----:B------:R-:W-:Y:S01]  /*5610*/  F2FP.SATFINITE.E4M3.F32.PACK_AB_MERGE_C R38, R45, R44, R46 ;  /* 0x0000002c2d26723e */ /* 0x000fe2000480702e */
[----:B----4-:R-:W-:Y:S01]  /*5620*/  STS.128 [R69], R4 ;  /* 0x0000000445007388 */ /* 0x010fe20000000c00 */
[----:B------:R-:W-:Y:S01]  /*5630*/  F2FP.SATFINITE.E4M3.F32.PACK_AB_MERGE_C R39, R49, R48, R50 ;  /* 0x000000303127723e */ /* 0x000fe20004807032 */
[C---:B------:R-:W-:Y:S01]  /*5640*/  VIADD R17, R68.reuse, 0x4 ;  /* 0x0000000444117836 */ /* 0x040fe20000000000 */
[----:B------:R-:W-:Y:S01]  /*5650*/  LEA R40, R3, UR9, 0x4 ;  /* 0x0000000903287c11 */ /* 0x000fe2000f8e20ff */
[----:B------:R-:W3:Y:S01]  /*5660*/  LDCU UR9, c[0x0][0x3b8] ;  /* 0x00007700ff0977ac */ /* 0x000ee20008000800 */
[----:B------:R-:W-:Y:S01]  /*5670*/  F2FP.SATFINITE.E4M3.F32.PACK_AB_MERGE_C R54, R55, R54, RZ ;  /* 0x000000363736723e */ /* 0x000fe200048070ff */
[----:B------:R4:W-:Y:S01]  /*5680*/  STS.128 [R69+0x800], R36 ;  /* 0x0008002445007388 */ /* 0x0009e20000000c00 */
[----:B------:R-:W-:Y:S01]  /*5690*/  F2FP.SATFINITE.E4M3.F32.PACK_AB_MERGE_C R22, R23, R22, RZ ;  /* 0x000000161716723e */ /* 0x000fe200048070ff */
[----:B------:R-:W-:Y:S01]  /*56a0*/  VIADD R3, R68, 0x3 ;  /* 0x0000000344037836 */ /* 0x000fe20000000000 */
[----:B------:R-:W-:Y:S01]  /*56b0*/  F2FP.SATFINITE.E4M3.F32.PACK_AB_MERGE_C R26, R27, R26, RZ ;  /* 0x0000001a1b1a723e */ /* 0x000fe200048070ff */
[----:B------:R-:W-:Y:S01]  /*56c0*/  BAR.SYNC.DEFER_BLOCKING 0x0 ;  /* 0x0000000000007b1d */ /* 0x000fe20000010000 */
[----:B------:R-:W-:-:S02]  /*56d0*/  F2FP.SATFINITE.E4M3.F32.PACK_AB_MERGE_C R30, R31, R30, RZ ;  /* 0x0000001e1f1e723e */ /* 0x000fc400048070ff */
[----:B------:R-:W-:Y:S02]  /*56e0*/  F2FP.SATFINITE.E4M3.F32.PACK_AB_MERGE_C R34, R35, R34, RZ ;  /* 0x000000222322723e */ /* 0x000fe400048070ff */
[----:B------:R-:W-:Y:S02]  /*56f0*/  F2FP.SATFINITE.E4M3.F32.PACK_AB_MERGE_C R58, R59, R58, RZ ;  /* 0x0000003a3b3a723e */ /* 0x000fe400048070ff */
[----:B------:R-:W-:Y:S02]  /*5700*/  F2FP.SATFINITE.E4M3.F32.PACK_AB_MERGE_C R62, R63, R62, RZ ;  /* 0x0000003e3f3e723e */ /* 0x000fe400048070ff */
[----:B------:R-:W-:Y:S02]  /*5710*/  F2FP.SATFINITE.E4M3.F32.PACK_AB_MERGE_C R66, R67, R66, RZ ;  /* 0x000000424342723e */ /* 0x000fe400048070ff */
[----:B------:R-:W-:Y:S01]  /*5720*/  F2FP.SATFINITE.E4M3.F32.PACK_AB_MERGE_C R52, R53, R52, R54 ;  /* 0x000000343534723e */ /* 0x000fe20004807036 */
[----:B---3--:R-:W-:Y:S01]  /*5730*/  IMAD R15, R68, UR9, RZ ;  /* 0x00000009440f7c24 */ /* 0x008fe2000f8e02ff */
[----:B----4-:R-:W-:-:S02]  /*5740*/  F2FP.SATFINITE.E4M3.F32.PACK_AB_MERGE_C R36, R21, R20, R22 ;  /* 0x000000141524723e */ /* 0x010fc40004807016 */
[----:B------:R-:W-:Y:S01]  /*5750*/  F2FP.SATFINITE.E4M3.F32.PACK_AB_MERGE_C R37, R25, R24, R26 ;  /* 0x000000181925723e */ /* 0x000fe2000480701a */
[----:B------:R-:W-:Y:S01]  /*5760*/  VIADD R18, R15, UR9 ;  /* 0x000000090f127c36 */ /* 0x000fe20008000000 */
[----:B------:R-:W-:Y:S01]  /*5770*/  F2FP.SATFINITE.E4M3.F32.PACK_AB_MERGE_C R38, R29, R28, R30 ;  /* 0x0000001c1d26723e */ /* 0x000fe2000480701e */
[----:B------:R-:W-:Y:S01]  /*5780*/  VIADD R28, R68, 0x5 ;  /* 0x00000005441c7836 */ /* 0x000fe20000000000 */
[----:B------:R-:W-:Y:S01]  /*5790*/  F2FP.SATFINITE.E4M3.F32.PACK_AB_MERGE_C R39, R33, R32, R34 ;  /* 0x000000202127723e */ /* 0x000fe20004807022 */
[----:B------:R-:W-:Y:S01]  /*57a0*/  VIADD R23, R18, UR9 ;  /* 0x0000000912177c36 */ /* 0x000fe20008000000 */
[----:B------:R-:W-:Y:S02]  /*57b0*/  F2FP.SATFINITE.E4M3.F32.PACK_AB_MERGE_C R53, R57, R56, R58 ;  /* 0x000000383935723e */ /* 0x000fe4000480703a */
[----:B------:R-:W-:Y:S01]  /*57c0*/  F2FP.SATFINITE.E4M3.F32.PACK_AB_MERGE_C R54, R61, R60, R62 ;  /* 0x0000003c3d36723e */ /* 0x000fe2000480703e */
[----:B------:R-:W3:Y:S01]  /*57d0*/  LDS.128 R8, [R40] ;  /* 0x0000000028087984 */ /* 0x000ee20000000c00 */
[----:B------:R-:W-:-:S02]  /*57e0*/  F2FP.SATFINITE.E4M3.F32.PACK_AB_MERGE_C R55, R65, R64, R66 ;  /* 0x000000404137723e */ /* 0x000fc40004807042 */
[----:B------:R-:W-:Y:S01]  /*57f0*/  ISETP.GE.AND P2, PT, R13, UR7, PT ;  /* 0x000000070d007c0c */ /* 0x000fe2000bf46270 */
[----:B------:R-:W4:Y:S01]  /*5800*/  LDS.128 R4, [R40+0x1000] ;  /* 0x0010000028047984 */ /* 0x000f220000000c00 */
[----:B-1----:R-:W-:Y:S01]  /*5810*/  IMAD R13, R2, R14, RZ ;  /* 0x0000000e020d7224 */ /* 0x002fe200078e02ff */
[----:B------:R-:W-:Y:S01]  /*5820*/  ISETP.GE.AND P0, PT, R12, UR7, PT ;  /* 0x000000070c007c0c */ /* 0x000fe2000bf06270 */
[----:B------:R-:W-:Y:S01]  /*5830*/  BAR.SYNC.DEFER_BLOCKING 0x0 ;  /* 0x0000000000007b1d */ /* 0x000fe20000010000 */
[----:B------:R-:W-:Y:S01]  /*5840*/  ISETP.GE.AND P3, PT, R3, UR7, PT ;  /* 0x0000000703007c0c */ /* 0x000fe2000bf66270 */
[----:B------:R-:W-:Y:S01]  /*5850*/  IMAD R22, R14, 0x100, R13 ;  /* 0x000001000e167824 */ /* 0x000fe200078e020d */
[C---:B------:R-:W-:Y:S02]  /*5860*/  IADD3 R20, P4, PT, R13.reuse, UR4, RZ ;  /* 0x000000040d147c10 */ /* 0x040fe4000ff9e0ff */
[----:B------:R-:W-:Y:S02]  /*5870*/  SHF.R.S32.HI R16, RZ, 0x1f, R15 ;  /* 0x0000001fff107819 */ /* 0x000fe4000001140f */
[----:B------:R-:W-:-:S02]  /*5880*/  LEA.HI.X.SX32 R3, R13, UR5, 0x1, P4 ;  /* 0x000000050d037c11 */ /* 0x000fc4000a0f0eff */
[----:B------:R-:W-:Y:S02]  /*5890*/  IADD3 R12, P5, PT, R15, R20, RZ ;  /* 0x000000140f0c7210 */ /* 0x000fe40007fbe0ff */
[----:B------:R-:W-:Y:S02]  /*58a0*/  ISETP.GE.AND P4, PT, R68, UR7, PT ;  /* 0x0000000744007c0c */ /* 0x000fe4000bf86270 */
[----:B------:R-:W-:Y:S01]  /*58b0*/  SHF.R.S32.HI R24, RZ, 0x1f, R18 ;  /* 0x0000001fff187819 */ /* 0x000fe20000011412 */
[----:B------:R-:W-:Y:S01]  /*58c0*/  IMAD.X R13, R16, 0x1, R3, P5 ;  /* 0x00000001100d7824 */ /* 0x000fe200028e0603 */
[----:B------:R-:W-:Y:S02]  /*58d0*/  IADD3 R21, P5, PT, R22, UR4, RZ ;  /* 0x0000000416157c10 */ /* 0x000fe4000ffbe0ff */
[----:B------:R-:W-:Y:S02]  /*58e0*/  ISETP.LT.AND P4, PT, R0, UR6, !P4 ;  /* 0x0000000600007c0c */ /* 0x000fe4000e781270 */
[----:B------:R-:W-:-:S02]  /*58f0*/  LEA.HI.X.SX32 R22, R22, UR5, 0x1, P5 ;  /* 0x0000000516167c11 */ /* 0x000fc4000a8f0eff */
[----:B------:R-:W-:Y:S02]  /*5900*/  ISETP.LT.AND P5, PT, R2, UR6, !P2 ;  /* 0x0000000602007c0c */ /* 0x000fe4000d7a1270 */
[----:B------:R-:W-:Y:S01]  /*5910*/  SHF.R.S32.HI R26, RZ, 0x1f, R23 ;  /* 0x0000001fff1a7819 */ /* 0x000fe20000011417 */
[----:B------:R-:W-:Y:S04]  /*5920*/  STS.128 [R69], R36 ;  /* 0x0000002445007388 */ /* 0x000fe80000000c00 */
[----:B------:R-:W-:Y:S01]  /*5930*/  STS.128 [R69+0x800], R52 ;  /* 0x0008003445007388 */ /* 0x000fe20000000c00 */
[C---:B---3--:R-:W-:Y:S01]  /*5940*/  PRMT R19, R8.reuse, 0x7770, RZ ;  /* 0x0000777008137816 */ /* 0x048fe200000000ff */
[----:B------:R-:W-:Y:S01]  /*5950*/  BAR.SYNC.DEFER_BLOCKING 0x0 ;  /* 0x0000000000007b1d */ /* 0x000fe20000010000 */
[----:B------:R-:W-:-:S02]  /*5960*/  PRMT R27, R8, 0x7771, RZ ;  /* 0x00007771081b7816 */ /* 0x000fc400000000ff */
[C---:B----4-:R-:W-:Y:S02]  /*5970*/  PRMT R25, R4.reuse, 0x7770, RZ ;  /* 0x0000777004197816 */ /* 0x050fe400000000ff */
[----:B------:R-:W-:Y:S02]  /*5980*/  PRMT R29, R4, 0x7771, RZ ;  /* 0x00007771041d7816 */ /* 0x000fe400000000ff */
[----:B------:R-:W-:Y:S01]  /*5990*/  PRMT R31, R7, 0x7772, RZ ;  /* 0x00007772071f7816 */ /* 0x000fe200000000ff */
[----:B------:R1:W-:Y:S01]  /*59a0*/  @P1 STG.E.U8 desc[UR22][R12.64], R19 ;  /* 0x000000130c001986 */ /* 0x0003e2000c101116 */
[----:B------:R-:W-:-:S05]  /*59b0*/  IADD3 R14, P1, PT, R15, R21, RZ ;  /* 0x000000150f0e7210 */ /* 0x000fca0007f3e0ff */
[----:B------:R-:W-:Y:S01]  /*59c0*/  IMAD.X R15, R16, 0x1, R22, P1 ;  /* 0x00000001100f7824 */ /* 0x000fe200008e0616 */
[----:B------:R-:W-:Y:S02]  /*59d0*/  IADD3 R16, P6, PT, R18, R20, RZ ;  /* 0x0000001412107210 */ /* 0x000fe40007fde0ff */
[----:B------:R-:W-:Y:S02]  /*59e0*/  ISETP.GE.AND P1, PT, R17, UR7, PT ;  /* 0x0000000711007c0c */ /* 0x000fe4000bf26270 */
[----:B------:R3:W-:Y:S01]  /*59f0*/  @P4 STG.E.U8 desc[UR22][R14.64], R25 ;  /* 0x000000190e004986 */ /* 0x0007e2000c101116 */
[----:B------:R-:W-:Y:S01]  /*5a00*/  IMAD.X R17, R24, 0x1, R3, P6 ;  /* 0x0000000118117824 */ /* 0x000fe200030e0603 */
[----:B------:R-:W-:Y:S02]  /*5a10*/  ISETP.LT.AND P4, PT, R0, UR6, !P2 ;  /* 0x0000000600007c0c */ /* 0x000fe4000d781270 */
[----:B------:R-:W-:Y:S02]  /*5a20*/  ISETP.LT.AND P6, PT, R2, UR6, !P0 ;  /* 0x0000000602007c0c */ /* 0x000fe4000c7c1270 */
[----:B------:R4:W-:Y:S01]  /*5a30*/  @P5 STG.E.U8 desc[UR22][R16.64], R27 ;  /* 0x0000001b10005986 */ /* 0x0009e2000c101116 */
[----:B-1----:R-:W-:-:S02]  /*5a40*/  IADD3 R12, P2, PT, R18, R21, RZ ;  /* 0x00000015120c7210 */ /* 0x002fc40007f5e0ff */
[----:B------:R-:W-:-:S03]  /*5a50*/  IADD3 R18, P5, PT, R23, R20, RZ ;  /* 0x0000001417127210 */ /* 0x000fc60007fbe0ff */
[--C-:B------:R-:W-:Y:S01]  /*5a60*/  IMAD.X R13, R24, 0x1, R22.reuse, P2 ;  /* 0x00000001180d7824 */ /* 0x100fe200010e0616 */
[----:B---3--:R-:W-:Y:S01]  /*5a70*/  PRMT R25, R8, 0x7772, RZ ;  /* 0x0000777208197816 */ /* 0x008fe200000000ff */
[----:B------:R-:W-:Y:S01]  /*5a80*/  IMAD.X R19, R26, 0x1, R3, P5 ;  /* 0x000000011a137824 */ /* 0x000fe200028e0603 */
[----:B------:R-:W-:Y:S01]  /*5a90*/  ISETP.LT.AND P5, PT, R0, UR6, !P0 ;  /* 0x0000000600007c0c */ /* 0x000fe2000c7a1270 */
[C---:B------:R-:W-:Y:S01]  /*5aa0*/  VIADD R24, R23.reuse, UR9 ;  /* 0x0000000917187c36 */ /* 0x040fe20008000000 */
[----:B------:R1:W-:Y:S01]  /*5ab0*/  @P4 STG.E.U8 desc[UR22][R12.64], R29 ;  /* 0x0000001d0c004986 */ /* 0x0003e2000c101116 */
[----:B------:R-:W-:Y:S01]  /*5ac0*/  IADD3 R14, P0, PT, R23, R21, RZ ;  /* 0x00000015170e7210 */ /* 0x000fe20007f1e0ff */
[----:B----4-:R-:W-:Y:S01]  /*5ad0*/  VIADD R17, R68, 0x6 ;  /* 0x0000000644117836 */ /* 0x010fe20000000000 */
[----:B------:R-:W-:Y:S01]  /*5ae0*/  PRMT R23, R8, 0x7773, RZ ;  /* 0x0000777308177816 */ /* 0x000fe200000000ff */
[----:B------:R3:W-:Y:S01]  /*5af0*/  @P6 STG.E.U8 desc[UR22][R18.64], R25 ;  /* 0x0000001912006986 */ /* 0x0007e2000c101116 */
[----:B------:R-:W-:Y:S01]  /*5b00*/  ISETP.LT.AND P6, PT, R2, UR6, !P3 ;  /* 0x0000000602007c0c */ /* 0x000fe2000dfc1270 */
[----:B------:R-:W-:Y:S01]  /*5b10*/  IMAD.X R15, R26, 0x1, R22, P0 ;  /* 0x000000011a0f7824 */ /* 0x000fe200000e0616 */
[----:B------:R-:W-:Y:S01]  /*5b20*/  SHF.R.S32.HI R27, RZ, 0x1f, R24 ;  /* 0x0000001fff1b7819 */ /* 0x000fe20000011418 */
[----:B------:R-:W-:Y:S01]  /*5b30*/  VIADD R26, R68, 0x8 ;  /* 0x00000008441a7836 */ /* 0x000fe20000000000 */
[----:B------:R-:W-:-:S02]  /*5b40*/  IADD3 R16, P4, PT, R24, R20, RZ ;  /* 0x0000001418107210 */ /* 0x000fc40007f9e0ff */
[----:B------:R-:W-:Y:S02]  /*5b50*/  ISETP.GE.AND P0, PT, R17, UR7, PT ;  /* 0x0000000711007c0c */ /* 0x000fe4000bf06270 */
[----:B-1----:R-:W-:Y:S01]  /*5b60*/  PRMT R29, R4, 0x7772, RZ ;  /* 0x00007772041d7816 */ /* 0x002fe200000000ff */
[C---:B------:R-:W-:Y:S01]  /*5b70*/  IMAD.X R17, R27.reuse, 0x1, R3, P4 ;  /* 0x000000011b117824 */ /* 0x040fe200020e0603 */
[----:B------:R-:W-:Y:S01]  /*5b80*/  ISETP.LT.AND P4, PT, R0, UR6, !P3 ;  /* 0x0000000600007c0c */ /* 0x000fe2000df81270 */
[----:B---3--:R-:W-:Y:S01]  /*5b90*/  VIADD R19, R68, 0x7 ;  /* 0x0000000744137836 */ /* 0x008fe20000000000 */
[C---:B------:R-:W-:Y:S01]  /*5ba0*/  IADD3 R12, P3, PT, R24.reuse, R21, RZ ;  /* 0x00000015180c7210 */ /* 0x040fe20007f7e0ff */
[----:B------:R-:W-:Y:S01]  /*5bb0*/  VIADD R24, R24, UR9 ;  /* 0x0000000918187c36 */ /* 0x000fe20008000000 */
[----:B------:R1:W-:Y:S01]  /*5bc0*/  @P5 STG.E.U8 desc[UR22][R14.64], R29 ;  /* 0x0000001d0e005986 */ /* 0x0003e2000c101116 */
[----:B------:R-:W-:Y:S02]  /*5bd0*/  ISETP.LT.AND P5, PT, R2, UR6, !P1 ;  /* 0x0000000602007c0c */ /* 0x000fe4000cfa1270 */
[----:B------:R-:W-:Y:S01]  /*5be0*/  IMAD.X R13, R27, 0x1, R22, P3 ;  /* 0x000000011b0d7824 */ /* 0x000fe200018e0616 */
[----:B------:R3:W-:Y:S01]  /*5bf0*/  @P6 STG.E.U8 desc[UR22][R16.64], R23 ;  /* 0x0000001710006986 */ /* 0x0007e2000c101116 */
[----:B------:R-:W-:-:S02]  /*5c00*/  SHF.R.S32.HI R8, RZ, 0x1f, R24 ;  /* 0x0000001fff087819 */ /* 0x000fc40000011418 */
[----:B------:R-:W-:Y:S02]  /*5c10*/  IADD3 R18, P6, PT, R24, R20, RZ ;  /* 0x0000001418127210 */ /* 0x000fe40007fde0ff */
[----:B------:R-:W-:Y:S01]  /*5c20*/  PRMT R27, R4, 0x7773, RZ ;  /* 0x00007773041b7816 */ /* 0x000fe200000000ff */
[----:B------:R-:W-:Y:S01]  /*5c30*/  VIADD R4, R24, UR9 ;  /* 0x0000000918047c36 */ /* 0x000fe20008000000 */
[----:B------:R-:W-:Y:S02]  /*5c40*/  ISETP.GE.AND P2, PT, R28, UR7, PT ;  /* 0x000000071c007c0c */ /* 0x000fe4000bf46270 */
[----:B------:R-:W-:Y:S01]  /*5c50*/  ISETP.GE.AND P3, PT, R19, UR7, PT ;  /* 0x0000000713007c0c */ /* 0x000fe2000bf66270 */
[----:B------:R-:W-:Y:S01]  /*5c60*/  IMAD.X R19, R8, 0x1, R3, P6 ;  /* 0x0000000108137824 */ /* 0x000fe200030e0603 */
[----:B------:R-:W-:Y:S01]  /*5c70*/  PRMT R25, R9, 0x7770, RZ ;  /* 0x0000777009197816 */ /* 0x000fe200000000ff */
[----:B------:R4:W-:Y:S01]  /*5c80*/  @P4 STG.E.U8 desc[UR22][R12.64], R27 ;  /* 0x0000001b0c004986 */ /* 0x0009e2000c101116 */
[----:B------:R-:W-:-:S02]  /*5c90*/  ISETP.LT.AND P1, PT, R0, UR6, !P1 ;  /* 0x0000000600007c0c */ /* 0x000fc4000cf21270 */
[----:B------:R-:W-:Y:S01]  /*5ca0*/  ISETP.LT.AND P6, PT, R2, UR6, !P2 ;  /* 0x0000000602007c0c */ /* 0x000fe2000d7c1270 */
[----:B------:R5:W-:Y:S01]  /*5cb0*/  @P5 STG.E.U8 desc[UR22][R18.64], R25 ;  /* 0x0000001912005986 */ /* 0x000be2000c101116 */
[-C--:B-1----:R-:W-:Y:S02]  /*5cc0*/  IADD3 R14, P4, PT, R24, R21.reuse, RZ ;  /* 0x00000015180e7210 */ /* 0x082fe40007f9e0ff */
[----:B------:R-:W-:Y:S02]  /*5cd0*/  SHF.R.S32.HI R24, RZ, 0x1f, R4 ;  /* 0x0000001fff187819 */ /* 0x000fe40000011404 */
[-C--:B---3--:R-:W-:Y:S01]  /*5ce0*/  IADD3 R16, P5, PT, R4, R20.reuse, RZ ;  /* 0x0000001404107210 */ /* 0x088fe20007fbe0ff */
[----:B------:R-:W-:Y:S01]  /*5cf0*/  IMAD.X R15, R8, 0x1, R22, P4 ;  /* 0x00000001080f7824 */ /* 0x000fe200020e0616 */
[----:B------:R-:W-:Y:S01]  /*5d00*/  PRMT R23, R9, 0x7771, RZ ;  /* 0x0000777109177816 */ /* 0x000fe200000000ff */
[----:B------:R-:W-:Y:S01]  /*5d10*/  VIADD R8, R4, UR9 ;  /* 0x0000000904087c36 */ /* 0x000fe20008000000 */
[----:B----4-:R-:W-:Y:S01]  /*5d20*/  PRMT R27, R5, 0x7770, RZ ;  /* 0x00007770051b7816 */ /* 0x010fe200000000ff */
[----:B------:R-:W-:Y:S01]  /*5d30*/  IMAD.X R17, R24, 0x1, R3, P5 ;  /* 0x0000000118117824 */ /* 0x000fe200028e0603 */
[----:B------:R-:W-:Y:S01]  /*5d40*/  ISETP.LT.AND P5, PT, R0, UR6, !P2 ;  /* 0x0000000600007c0c */ /* 0x000fe2000d7a1270 */
[----:B-----5:R-:W-:Y:S01]  /*5d50*/  VIADD R19, R68, 0x9 ;  /* 0x0000000944137836 */ /* 0x020fe20000000000 */
[----:B------:R-:W-:Y:S01]  /*5d60*/  IADD3 R18, P2, PT, R8, R20, RZ ;  /* 0x0000001408127210 */ /* 0x000fe20007f5e0ff */
[----:B------:R1:W-:Y:S01]  /*5d70*/  @P1 STG.E.U8 desc[UR22][R14.64], R27 ;  /* 0x0000001b0e001986 */ /* 0x0003e2000c101116 */
[----:B------:R-:W-:-:S02]  /*5d80*/  IADD3 R12, P1, PT, R4, R21, RZ ;  /* 0x00000015040c7210 */ /* 0x000fc40007f3e0ff */
[----:B------:R-:W-:Y:S01]  /*5d90*/  SHF.R.S32.HI R4, RZ, 0x1f, R8 ;  /* 0x0000001fff047819 */ /* 0x000fe20000011408 */
[----:B------:R3:W-:Y:S01]  /*5da0*/  @P6 STG.E.U8 desc[UR22][R16.64], R23 ;  /* 0x0000001710006986 */ /* 0x0007e2000c101116 */
[----:B------:R-:W-:Y:S01]  /*5db0*/  ISETP.LT.AND P6, PT, R2, UR6, !P0 ;  /* 0x0000000602007c0c */ /* 0x000fe2000c7c1270 */
[----:B------:R-:W-:Y:S01]  /*5dc0*/  IMAD.X R13, R24, 0x1, R22, P1 ;  /* 0x00000001180d7824 */ /* 0x000fe200008e0616 */
[----:B------:R-:W-:Y:S01]  /*5dd0*/  ISETP.GE.AND P1, PT, R19, UR7, PT ;  /* 0x0000000713007c0c */ /* 0x000fe2000bf26270 */
[----:B------:R-:W-:Y:S01]  /*5de0*/  IMAD.X R19, R4, 0x1, R3, P2 ;  /* 0x0000000104137824 */ /* 0x000fe200010e0603 */
[----:B------:R-:W-:Y:S02]  /*5df0*/  ISETP.LT.AND P2, PT, R0, UR6, !P0 ;  /* 0x0000000600007c0c */ /* 0x000fe4000c741270 */
[C---:B------:R-:W-:Y:S02]  /*5e00*/  PRMT R25, R5.reuse, 0x7772, RZ ;  /* 0x0000777205197816 */ /* 0x040fe400000000ff */
[----:B-1----:R-:W-:-:S02]  /*5e10*/  PRMT R27, R5, 0x7771, RZ ;  /* 0x00007771051b7816 */ /* 0x002fc400000000ff */
[C---:B------:R-:W-:Y:S01]  /*5e20*/  IADD3 R14, P0, PT, R8.reuse, R21, RZ ;  /* 0x00000015080e7210 */ /* 0x040fe20007f1e0ff */
[----:B------:R-:W-:Y:S01]  /*5e30*/  VIADD R8, R8, UR9 ;  /* 0x0000000908087c36 */ /* 0x000fe20008000000 */
[----:B---3--:R-:W-:Y:S01]  /*5e40*/  PRMT R23, R9, 0x7772, RZ ;  /* 0x0000777209177816 */ /* 0x008fe200000000ff */
[----:B------:R1:W-:Y:S01]  /*5e50*/  @P5 STG.E.U8 desc[UR22][R12.64], R27 ;  /* 0x0000001b0c005986 */ /* 0x0003e2000c101116 */
[----:B------:R-:W-:Y:S01]  /*5e60*/  ISETP.LT.AND P5, PT, R2, UR6, !P3 ;  /* 0x0000000602007c0c */ /* 0x000fe2000dfa1270 */
[----:B------:R-:W-:Y:S01]  /*5e70*/  VIADD R17, R68, 0xa ;  /* 0x0000000a44117836 */ /* 0x000fe20000000000 */
[----:B------:R-:W-:Y:S01]  /*5e80*/  SHF.R.S32.HI R24, RZ, 0x1f, R8 ;  /* 0x0000001fff187819 */ /* 0x000fe20000011408 */
[----:B------:R3:W-:Y:S01]  /*5e90*/  @P6 STG.E.U8 desc[UR22][R18.64], R23 ;  /* 0x0000001712006986 */ /* 0x0007e2000c101116 */
[----:B------:R-:W-:Y:S01]  /*5ea0*/  IMAD.X R15, R4, 0x1, R22, P0 ;  /* 0x00000001040f7824 */ /* 0x000fe200000e0616 */
[----:B------:R-:W-:Y:S02]  /*5eb0*/  IADD3 R16, P6, PT, R8, R20, RZ ;  /* 0x0000001408107210 */ /* 0x000fe40007fde0ff */
[----:B------:R-:W-:Y:S01]  /*5ec0*/  ISETP.GE.AND P4, PT, R26, UR7, PT ;  /* 0x000000071a007c0c */ /* 0x000fe2000bf86270 */
[----:B------:R-:W-:Y:S01]  /*5ed0*/  VIADD R26, R68, 0xb ;  /* 0x0000000b441a7836 */ /* 0x000fe20000000000 */
[----:B------:R-:W-:Y:S01]  /*5ee0*/  ISETP.GE.AND P0, PT, R17, UR7, PT ;  /* 0x0000000711007c0c */ /* 0x000fe2000bf06270 */
[----:B------:R4:W-:Y:S01]  /*5ef0*/  @P2 STG.E.U8 desc[UR22][R14.64], R25 ;  /* 0x000000190e002986 */ /* 0x0009e2000c101116 */
[----:B------:R-:W-:Y:S01]  /*5f00*/  IMAD.X R17, R24, 0x1, R3, P6 ;  /* 0x0000000118117824 */ /* 0x000fe200030e0603 */
[----:B-1----:R-:W-:Y:S01]  /*5f10*/  PRMT R13, R9, 0x7773, RZ ;  /* 0x00007773090d7816 */ /* 0x002fe200000000ff */
[----:B------:R-:W-:Y:S01]  /*5f20*/  VIADD R12, R8, UR9 ;  /* 0x00000009080c7c36 */ /* 0x000fe20008000000 */
[----:B------:R-:W-:-:S02]  /*5f30*/  ISETP.LT.AND P2, PT, R0, UR6, !P3 ;  /* 0x0000000600007c0c */ /* 0x000fc4000df41270 */
[----:B------:R-:W-:Y:S01]  /*5f40*/  ISETP.LT.AND P6, PT, R2, UR6, !P4 ;  /* 0x0000000602007c0c */ /* 0x000fe2000e7c1270 */
[----:B------:R1:W-:Y:S01]  /*5f50*/  @P5 STG.E.U8 desc[UR22][R16.64], R13 ;  /* 0x0000000d10005986 */ /* 0x0003e2000c101116 */
[----:B------:R-:W-:Y:S02]  /*5f60*/  IADD3 R8, P3, PT, R8, R21, RZ ;  /* 0x0000001508087210 */ /* 0x000fe40007f7e0ff */
[----:B---3--:R-:W-:Y:S02]  /*5f70*/  SHF.R.S32.HI R18, RZ, 0x1f, R12 ;  /* 0x0000001fff127819 */ /* 0x008fe4000001140c */
[----:B------:R-:W-:Y:S01]  /*5f80*/  IADD3 R4, P5, PT, R12, R20, RZ ;  /* 0x000000140c047210 */ /* 0x000fe20007fbe0ff */
[----:B------:R-:W-:Y:S01]  /*5f90*/  IMAD.X R9, R24, 0x1, R22, P3 ;  /* 0x0000000118097824 */ /* 0x000fe200018e0616 */
[----:B------:R-:W-:Y:S01]  /*5fa0*/  PRMT R23, R5, 0x7773, RZ ;  /* 0x0000777305177816 */ /* 0x000fe200000000ff */
[----:B----4-:R-:W-:Y:S01]  /*5fb0*/  VIADD R15, R68, 0xc ;  /* 0x0000000c440f7836 */ /* 0x010fe20000000000 */
[----:B------:R-:W-:Y:S01]  /*5fc0*/  PRMT R19, R10, 0x7770, RZ ;  /* 0x000077700a137816 */ /* 0x000fe200000000ff */
[----:B------:R-:W-:Y:S01]  /*5fd0*/  IMAD.X R5, R18, 0x1, R3, P5 ;  /* 0x0000000112057824 */ /* 0x000fe200028e0603 */
[----:B------:R-:W-:Y:S01]  /*5fe0*/  ISETP.LT.AND P4, PT, R0, UR6, !P4 ;  /* 0x0000000600007c0c */ /* 0x000fe2000e781270 */
[----:B-1----:R-:W-:Y:S01]  /*5ff0*/  VIADD R16, R12, UR9 ;  /* 0x000000090c107c36 */ /* 0x002fe20008000000 */
[----:B------:R1:W-:Y:S01]  /*6000*/  @P2 STG.E.U8 desc[UR22][R8.64], R23 ;  /* 0x0000001708002986 */ /* 0x0003e2000c101116 */
[----:B------:R-:W-:-:S02]  /*6010*/  ISETP.LT.AND P5, PT, R2, UR6, !P1 ;  /* 0x0000000602007c0c */ /* 0x000fc4000cfa1270 */
[----:B------:R-:W-:Y:S01]  /*6020*/  IADD3 R12, P2, PT, R12, R21, RZ ;  /* 0x000000150c0c7210 */ /* 0x000fe20007f5e0ff */
[----:B------:R3:W-:Y:S01]  /*6030*/  @P6 STG.E.U8 desc[UR22][R4.64], R19 ;  /* 0x0000001304006986 */ /* 0x0007e2000c101116 */
[----:B------:R-:W-:Y:S02]  /*6040*/  SHF.R.S32.HI R24, RZ, 0x1f, R16 ;  /* 0x0000001fff187819 */ /* 0x000fe40000011410 */
[----:B------:R-:W-:Y:S01]  /*6050*/  IADD3 R14, P6, PT, R16, R20, RZ ;  /* 0x00000014100e7210 */ /* 0x000fe20007fde0ff */
[----:B------:R-:W-:Y:S01]  /*6060*/  IMAD.X R13, R18, 0x1, R22, P2 ;  /* 0x00000001120d7824 */ /* 0x000fe200010e0616 */
[----:B------:R-:W-:Y:S02]  /*6070*/  ISETP.GE.AND P2, PT, R15, UR7, PT ;  /* 0x000000070f007c0c */ /* 0x000fe4000bf46270 */
[----:B------:R-:W-:Y:S01]  /*6080*/  PRMT R17, R10, 0x7771, RZ ;  /* 0x000077710a117816 */ /* 0x000fe200000000ff */
[----:B------:R-:W-:Y:S01]  /*6090*/  IMAD.X R15, R24, 0x1, R3, P6 ;  /* 0x00000001180f7824 */ /* 0x000fe200030e0603 */
[----:B-1----:R-:W-:Y:S01]  /*60a0*/  PRMT R23, R6, 0x7770, RZ ;  /* 0x0000777006177816 */ /* 0x002fe200000000ff */
[----:B------:R-:W-:Y:S01]  /*60b0*/  VIADD R9, R68, 0xd ;  /* 0x0000000d44097836 */ /* 0x000fe20000000000 */
[----:B------:R-:W-:-:S02]  /*60c0*/  ISETP.LT.AND P1, PT, R0, UR6, !P1 ;  /* 0x0000000600007c0c */ /* 0x000fc4000cf21270 */
[----:B---3--:R-:W-:Y:S01]  /*60d0*/  PRMT R19, R6, 0x7771, RZ ;  /* 0x0000777106137816 */ /* 0x008fe200000000ff */
[----:B------:R1:W-:Y:S01]  /*60e0*/  @P4 STG.E.U8 desc[UR22][R12.64], R23 ;  /* 0x000000170c004986 */ /* 0x0003e2000c101116 */
[C---:B------:R-:W-:Y:S01]  /*60f0*/  IADD3 R4, P4, PT, R16.reuse, R21, RZ ;  /* 0x0000001510047210 */ /* 0x040fe20007f9e0ff */
[----:B------:R-:W-:Y:S01]  /*6100*/  VIADD R16, R16, UR9 ;  /* 0x0000000910107c36 */ /* 0x000fe20008000000 */
[----:B------:R-:W-:Y:S01]  /*6110*/  ISETP.GE.AND P3, PT, R26, UR7, PT ;  /* 0x000000071a007c0c */ /* 0x000fe2000bf66270 */
[----:B------:R3:W-:Y:S01]  /*6120*/  @P5 STG.E.U8 desc[UR22][R14.64], R17 ;  /* 0x000000110e005986 */ /* 0x0007e2000c101116 */
[----:B------:R-:W-:Y:S01]  /*6130*/  ISETP.LT.AND P5, PT, R2, UR6, !P0 ;  /* 0x0000000602007c0c */ /* 0x000fe2000c7a1270 */
[----:B------:R-:W-:Y:S01]  /*6140*/  IMAD.X R5, R24, 0x1, R22, P4 ;  /* 0x0000000118057824 */ /* 0x000fe200020e0616 */
[----:B------:R-:W-:Y:S01]  /*6150*/  SHF.R.S32.HI R18, RZ, 0x1f, R16 ;  /* 0x0000001fff127819 */ /* 0x000fe20000011410 */
[----:B------:R-:W-:Y:S01]  /*6160*/  VIADD R24, R68, 0xe ;  /* 0x0000000e44187836 */ /* 0x000fe20000000000 */
[----:B------:R-:W-:-:S02]  /*6170*/  IADD3 R8, P6, PT, R16, R20, RZ ;  /* 0x0000001410087210 */ /* 0x000fc40007fde0ff */
[----:B------:R-:W-:Y:S01]  /*6180*/  ISETP.GE.AND P4, PT, R9, UR7, PT ;  /* 0x0000000709007c0c */ /* 0x000fe2000bf86270 */
[----:B------:R4:W-:Y:S01]  /*6190*/  @P1 STG.E.U8 desc[UR22][R4.64], R19 ;  /* 0x0000001304001986 */ /* 0x0009e2000c101116 */
[----:B-1----:R-:W-:Y:S01]  /*61a0*/  PRMT R23, R10, 0x7772, RZ ;  /* 0x000077720a177816 */ /* 0x002fe200000000ff */
[----:B------:R-:W-:Y:S01]  /*61b0*/  IMAD.X R9, R18, 0x1, R3, P6 ;  /* 0x0000000112097824 */ /* 0x000fe200030e0603 */
[----:B------:R-:W-:Y:S01]  /*61c0*/  ISETP.LT.AND P0, PT, R0, UR6, !P0 ;  /* 0x0000000600007c0c */ /* 0x000fe2000c701270 */
[----:B---3--:R-:W-:Y:S01]  /*61d0*/  VIADD R17, R16, UR9 ;  /* 0x0000000910117c36 */ /* 0x008fe20008000000 */
[----:B------:R-:W-:Y:S02]  /*61e0*/  ISETP.LT.AND P6, PT, R2, UR6, !P3 ;  /* 0x0000000602007c0c */ /* 0x000fe4000dfc1270 */
[----:B------:R-:W-:Y:S01]  /*61f0*/  IADD3 R12, P1, PT, R16, R21, RZ ;  /* 0x00000015100c7210 */ /* 0x000fe20007f3e0ff */
[----:B------:R1:W-:Y:S01]  /*6200*/  @P5 STG.E.U8 desc[UR22][R8.64], R23 ;  /* 0x0000001708005986 */ /* 0x0003e2000c101116 */
[----:B------:R-:W-:-:S02]  /*6210*/  SHF.R.S32.HI R16, RZ, 0x1f, R17 ;  /* 0x0000001fff107819 */ /* 0x000fc40000011411 */
[CC--:B------:R-:W-:Y:S01]  /*6220*/  IADD3 R14, P5, PT, R17.reuse, R20.reuse, RZ ;  /* 0x00000014110e7210 */ /* 0x0c0fe20007fbe0ff */
[----:B------:R-:W-:Y:S01]  /*6230*/  IMAD.X R13, R18, 0x1, R22, P1 ;  /* 0x00000001120d7824 */ /* 0x000fe200008e0616 */
[----:B------:R-:W-:Y:S02]  /*6240*/  PRMT R25, R6, 0x7772, RZ ;  /* 0x0000777206197816 */ /* 0x000fe400000000ff */
[----:B----4-:R-:W-:Y:S01]  /*6250*/  PRMT R19, R10, 0x7773, RZ ;  /* 0x000077730a137816 */ /* 0x010fe200000000ff */
[----:B------:R-:W-:Y:S01]  /*6260*/  IMAD.X R15, R16, 0x1, R3, P5 ;  /* 0x00000001100f7824 */ /* 0x000fe200028e0603 */
[----:B------:R-:W-:Y:S01]  /*6270*/  ISETP.LT.AND P5, PT, R0, UR6, !P3 ;  /* 0x0000000600007c0c */ /* 0x000fe2000dfa1270 */
[C---:B------:R-:W-:Y:S01]  /*6280*/  VIADD R10, R17.reuse, UR9 ;  /* 0x00000009110a7c36 */ /* 0x040fe20008000000 */
[----:B------:R3:W-:Y:S01]  /*6290*/  @P0 STG.E.U8 desc[UR22][R12.64], R25 ;  /* 0x000000190c000986 */ /* 0x0007e2000c101116 */
[----:B------:R-:W-:Y:S01]  /*62a0*/  IADD3 R4, P0, PT, R17, R21, RZ ;  /* 0x0000001511047210 */ /* 0x000fe20007f1e0ff */
[----:B-1----:R-:W-:Y:S01]  /*62b0*/  VIADD R9, R68, 0xf ;  /* 0x0000000f44097836 */ /* 0x002fe20000000000 */
[----:B------:R-:W-:Y:S01]  /*62c0*/  PRMT R23, R7, 0x7770, RZ ;  /* 0x0000777007177816 */ /* 0x000fe200000000ff */
[----:B------:R1:W-:Y:S01]  /*62d0*/  @P6 STG.E.U8 desc[UR22][R14.64], R19 ;  /* 0x000000130e006986 */ /* 0x0003e2000c101116 */
[----:B------:R-:W-:Y:S01]  /*62e0*/  SHF.R.S32.HI R17, RZ, 0x1f, R10 ;  /* 0x0000001fff117819 */ /* 0x000fe2000001140a */
[----:B------:R-:W-:Y:S01]  /*62f0*/  IMAD.X R5, R16, 0x1, R22, P0 ;  /* 0x0000000110057824 */ /* 0x000fe200000e0616 */
[----:B------:R-:W-:-:S02]  /*6300*/  IADD3 R8, P3, PT, R10, R20, RZ ;  /* 0x000000140a087210 */ /* 0x000fc40007f7e0ff */
[----:B------:R-:W-:Y:S02]  /*6310*/  ISETP.LT.AND P6, PT, R2, UR6, !P2 ;  /* 0x0000000602007c0c */ /* 0x000fe4000d7c1270 */
[----:B------:R-:W-:Y:S01]  /*6320*/  ISETP.GE.AND P0, PT, R9, UR7, PT ;  /* 0x0000000709007c0c */ /* 0x000fe2000bf06270 */
[----:B------:R-:W-:Y:S01]  /*6330*/  IMAD.X R9, R17, 0x1, R3, P3 ;  /* 0x0000000111097824 */ /* 0x000fe200018e0603 */
[----:B------:R-:W-:Y:S02]  /*6340*/  ISETP.LT.AND P3, PT, R0, UR6, !P2 ;  /* 0x0000000600007c0c */ /* 0x000fe4000d761270 */
[----:B---3--:R-:W-:Y:S01]  /*6350*/  PRMT R25, R6, 0x7773, RZ ;  /* 0x0000777306197816 */ /* 0x008fe200000000ff */
[----:B------:R-:W-:Y:S01]  /*6360*/  VIADD R6, R68, 0x10 ;  /* 0x0000001044067836 */ /* 0x000fe20000000000 */
[----:B-1----:R-:W-:Y:S02]  /*6370*/  PRMT R15, R11, 0x7770, RZ ;  /* 0x000077700b0f7816 */ /* 0x002fe400000000ff */
[C---:B------:R-:W-:Y:S01]  /*6380*/  IADD3 R12, P2, PT, R10.reuse, R21, RZ ;  /* 0x000000150a0c7210 */ /* 0x040fe20007f5e0ff */
[----:B------:R-:W-:Y:S01]  /*6390*/  VIADD R10, R10, UR9 ;  /* 0x000000090a0a7c36 */ /* 0x000fe20008000000 */
[----:B------:R1:W-:Y:S01]  /*63a0*/  @P5 STG.E.U8 desc[UR22][R4.64], R25 ;  /* 0x0000001904005986 */ /* 0x0003e2000c101116 */
[----:B------:R-:W-:-:S02]  /*63b0*/  ISETP.LT.AND P5, PT, R2, UR6, !P4 ;  /* 0x0000000602007c0c */ /* 0x000fc4000e7a1270 */
[----:B------:R-:W-:Y:S01]  /*63c0*/  IMAD.X R13, R17, 0x1, R22, P2 ;  /* 0x00000001110d7824 */ /* 0x000fe200010e0616 */
[----:B------:R3:W-:Y:S01]  /*63d0*/  @P6 STG.E.U8 desc[UR22][R8.64], R15 ;  /* 0x0000000f08006986 */ /* 0x0007e2000c101116 */
[----:B------:R-:W-:Y:S02]  /*63e0*/  SHF.R.S32.HI R14, RZ, 0x1f, R10 ;  /* 0x0000001fff0e7819 */ /* 0x000fe4000001140a */
[----:B------:R-:W-:Y:S01]  /*63f0*/  IADD3 R16, P6, PT, R10, R20, RZ ;  /* 0x000000140a107210 */ /* 0x000fe20007fde0ff */
[----:B------:R4:W-:Y:S01]  /*6400*/  @P3 STG.E.U8 desc[UR22][R12.64], R23 ;  /* 0x000000170c003986 */ /* 0x0009e2000c101116 */
[----:B------:R-:W-:Y:S02]  /*6410*/  ISETP.LT.AND P4, PT, R0, UR6, !P4 ;  /* 0x0000000600007c0c */ /* 0x000fe4000e781270 */
[----:B------:R-:W-:Y:S01]  /*6420*/  PRMT R19, R11, 0x7771, RZ ;  /* 0x000077710b137816 */ /* 0x000fe200000000ff */
[----:B-1----:R-:W-:Y:S01]  /*6430*/  VIADD R4, R68, 0x11 ;  /* 0x0000001144047836 */ /* 0x002fe20000000000 */
[----:B------:R-:W-:Y:S01]  /*6440*/  ISETP.GE.AND P1, PT, R24, UR7, PT ;  /* 0x0000000718007c0c */ /* 0x000fe2000bf26270 */
[----:B------:R-:W-:Y:S01]  /*6450*/  IMAD.X R17, R14, 0x1, R3, P6 ;  /* 0x000000010e117824 */ /* 0x000fe200030e0603 */
[----:B------:R-:W-:Y:S01]  /*6460*/  ISETP.GE.AND P2, PT, R6, UR7, PT ;  /* 0x0000000706007c0c */ /* 0x000fe2000bf46270 */
[----:B------:R-:W-:Y:S01]  /*6470*/  VIADD R6, R10, UR9 ;  /* 0x000000090a067c36 */ /* 0x000fe20008000000 */
[----:B------:R-:W-:Y:S01]  /*6480*/  ISETP.GE.AND P3, PT, R4, UR7, PT ;  /* 0x0000000704007c0c */ /* 0x000fe2000bf66270 */
[----:B---3--:R-:W-:Y:S01]  /*6490*/  VIADD R9, R68, 0x12 ;  /* 0x0000001244097836 */ /* 0x008fe20000000000 */
[----:B------:R-:W-:Y:S01]  /*64a0*/  IADD3 R4, P6, PT, R10, R21, RZ ;  /* 0x000000150a047210 */ /* 0x000fe20007fde0ff */
[----:B------:R-:W-:Y:S01]  /*64b0*/  @P5 STG.E.U8 desc[UR22][R16.64], R19 ;  /* 0x0000001310005986 */ /* 0x000fe2000c101116 */
[----:B------:R-:W-:-:S02]  /*64c0*/  ISETP.LT.AND P5, PT, R2, UR6, !P1 ;  /* 0x0000000602007c0c */ /* 0x000fc4000cfa1270 */
[----:B----4-:R-:W-:Y:S01]  /*64d0*/  PRMT R23, R7, 0x7771, RZ ;  /* 0x0000777107177816 */ /* 0x010fe200000000ff */
[----:B------:R-:W-:Y:S01]  /*64e0*/  IMAD.X R5, R14, 0x1, R22, P6 ;  /* 0x000000010e057824 */ /* 0x000fe200030e0616 */
[----:B------:R-:W-:Y:S01]  /*64f0*/  SHF.R.S32.HI R24, RZ, 0x1f, R6 ;  /* 0x0000001fff187819 */ /* 0x000fe20000011406 */
[----:B------:R-:W1:Y:S01]  /*6500*/  LDS.128 R12, [R40] ;  /* 0x00000000280c7984 */ /* 0x000e620000000c00 */
[----:B------:R-:W-:Y:S02]  /*6510*/  IADD3 R8, P6, PT, R6, R20, RZ ;  /* 0x0000001406087210 */ /* 0x000fe40007fde0ff */
[C---:B------:R-:W-:Y:S01]  /*6520*/  PRMT R27, R11.reuse, 0x7772, RZ ;  /* 0x000077720b1b7816 */ /* 0x040fe200000000ff */
[----:B------:R-:W3:Y:S01]  /*6530*/  LDS.128 R16, [R40+0x1000] ;  /* 0x0010000028107984 */ /* 0x000ee20000000c00 */
[----:B------:R-:W-:Y:S02]  /*6540*/  ISETP.LT.AND P1, PT, R0, UR6, !P1 ;  /* 0x0000000600007c0c */ /* 0x000fe4000cf21270 */
[----:B------:R-:W-:Y:S01]  /*6550*/  PRMT R25, R11, 0x7773, RZ ;  /* 0x000077730b197816 */ /* 0x000fe200000000ff */
[----:B------:R4:W-:Y:S01]  /*6560*/  @P4 STG.E.U8 desc[UR22][R4.64], R23 ;  /* 0x0000001704004986 */ /* 0x0009e2000c101116 */
[----:B------:R-:W-:Y:S01]  /*6570*/  ISETP.GE.AND P4, PT, R9, UR7, PT ;  /* 0x0000000709007c0c */ /* 0x000fe2000bf86270 */
[----:B------:R-:W-:Y:S01]  /*6580*/  IMAD.X R9, R24, 0x1, R3, P6 ;  /* 0x0000000118097824 */ /* 0x000fe200030e0603 */
[----:B------:R-:W-:-:S02]  /*6590*/  IADD3 R10, P6, PT, R6, R21, RZ ;  /* 0x00000015060a7210 */ /* 0x000fc40007fde0ff */
[----:B------:R-:W-:Y:S02]  /*65a0*/  PRMT R29, R7, 0x7773, RZ ;  /* 0x00007773071d7816 */ /* 0x000fe400000000ff */
[----:B------:R5:W-:Y:S01]  /*65b0*/  @P5 STG.E.U8 desc[UR22][R8.64], R27 ;  /* 0x0000001b08005986 */ /* 0x000be2000c101116 */
[----:B------:R-:W-:Y:S01]  /*65c0*/  ISETP.LT.AND P5, PT, R2, UR6, !P0 ;  /* 0x0000000602007c0c */ /* 0x000fe2000c7a1270 */
[----:B------:R-:W-:Y:S01]  /*65d0*/  IMAD.X R11, R24, 0x1, R22, P6 ;  /* 0x00000001180b7824 */ /* 0x000fe200030e0616 */
[----:B------:R-:W-:Y:S01]  /*65e0*/  ISETP.LT.AND P0, PT, R0, UR6, !P0 ;  /* 0x0000000600007c0c */ /* 0x000fe2000c701270 */
[----:B----4-:R-:W-:-:S03]  /*65f0*/  VIADD R23, R6, UR9 ;  /* 0x0000000906177c36 */ /* 0x010fc60008000000 */
[----:B------:R-:W-:Y:S02]  /*6600*/  @P1 STG.E.U8 desc[UR22][R10.64], R31 ;  /* 0x0000001f0a001986 */ /* 0x000fe4000c101116 */
[----:B------:R-:W-:Y:S02]  /*6610*/  SHF.R.S32.HI R7, RZ, 0x1f, R23 ;  /* 0x0000001fff077819 */ /* 0x000fe40000011417 */
[CC--:B------:R-:W-:Y:S01]  /*6620*/  IADD3 R4, P6, PT, R23.reuse, R20.reuse, RZ ;  /* 0x0000001417047210 */ /* 0x0c0fe20007fde0ff */
[----:B-----5:R-:W-:Y:S01]  /*6630*/  VIADD R9, R68, 0x13 ;  /* 0x0000001344097836 */ /* 0x020fe20000000000 */
[C---:B------:R-:W-:Y:S01]  /*6640*/  IADD3 R6, P1, PT, R23.reuse, R21, RZ ;  /* 0x0000001517067210 */ /* 0x040fe20007f3e0ff */
[----:B------:R-:W-:Y:S02]  /*6650*/  VIADD R23, R23, UR9 ;  /* 0x0000000917177c36 */ /* 0x000fe40008000000 */
[C---:B------:R-:W-:Y:S01]  /*6660*/  IMAD.X R5, R7.reuse, 0x1, R3, P6 ;  /* 0x0000000107057824 */ /* 0x040fe200030e0603 */
[----:B------:R-:W-:Y:S01]  /*6670*/  ISETP.LT.AND P6, PT, R2, UR6, !P2 ;  /* 0x0000000602007c0c */ /* 0x000fe2000d7c1270 */
[----:B------:R-:W-:Y:S01]  /*6680*/  IMAD.X R7, R7, 0x1, R22, P1 ;  /* 0x0000000107077824 */ /* 0x000fe200008e0616 */
[----:B------:R-:W-:Y:S01]  /*6690*/  SHF.R.S32.HI R26, RZ, 0x1f, R23 ;  /* 0x0000001fff1a7819 */ /* 0x000fe20000011417 */
[C---:B------:R-:W-:Y:S01]  /*66a0*/  VIADD R24, R23.reuse, UR9 ;  /* 0x0000000917187c36 */ /* 0x040fe20008000000 */
[----:B------:R4:W-:Y:S01]  /*66b0*/  @P5 STG.E.U8 desc[UR22][R4.64], R25 ;  /* 0x0000001904005986 */ /* 0x0009e2000c101116 */
[----:B------:R-:W-:-:S02]  /*66c0*/  IADD3 R8, P5, PT, R23, R20, RZ ;  /* 0x0000001417087210 */ /* 0x000fc40007fbe0ff */
[----:B------:R-:W-:Y:S01]  /*66d0*/  ISETP.GE.AND P1, PT, R9, UR7, PT ;  /* 0x0000000709007c0c */ /* 0x000fe2000bf26270 */
[----:B------:R3:W-:Y:S01]  /*66e0*/  @P0 STG.E.U8 desc[UR22][R6.64], R29 ;  /* 0x0000001d06000986 */ /* 0x0007e2000c101116 */
[----:B-1----:R-:W-:Y:S01]  /*66f0*/  PRMT R27, R12, 0x7770, RZ ;  /* 0x000077700c1b7816 */ /* 0x002fe200000000ff */
[----:B------:R-:W-:Y:S01]  /*6700*/  IMAD.X R9, R26, 0x1, R3, P5 ;  /* 0x000000011a097824 */ /* 0x000fe200028e0603 */
[----:B------:R-:W-:Y:S02]  /*6710*/  ISETP.LT.AND P0, PT, R0, UR6, !P2 ;  /* 0x0000000600007c0c */ /* 0x000fe4000d701270 */
[----:B------:R-:W-:Y:S02]  /*6720*/  ISETP.LT.AND P5, PT, R2, UR6, !P3 ;  /* 0x0000000602007c0c */ /* 0x000fe4000dfa1270 */
[----:B------:R1:W-:Y:S01]  /*6730*/  @P6 STG.E.U8 desc[UR22][R8.64], R27 ;  /* 0x0000001b08006986 */ /* 0x0003e2000c101116 */
[----:B----4-:R-:W-:Y:S01]  /*6740*/  IADD3 R4, P2, PT, R23, R21, RZ ;  /* 0x0000001517047210 */ /* 0x010fe20007f5e0ff */
[----:B------:R-:W-:Y:S01]  /*6750*/  VIADD R23, R68, 0x14 ;  /* 0x0000001444177836 */ /* 0x000fe20000000000 */
[----:B------:R-:W-:-:S02]  /*6760*/  SHF.R.S32.HI R28, RZ, 0x1f, R24 ;  /* 0x0000001fff1c7819 */ /* 0x000fc40000011418 */
[-C--:B------:R-:W-:Y:S01]  /*6770*/  IADD3 R10, P6, PT, R24, R20.reuse, RZ ;  /* 0x00000014180a7210 */ /* 0x080fe20007fde0ff */
[--C-:B------:R-:W-:Y:S01]  /*6780*/  IMAD.X R5, R26, 0x1, R22.reuse, P2 ;  /* 0x000000011a057824 */ /* 0x100fe200010e0616 */
[----:B---3--:R-:W-:Y:S02]  /*6790*/  PRMT R29, R16, 0x7770, RZ ;  /* 0x00007770101d7816 */ /* 0x008fe400000000ff */
[----:B------:R-:W-:Y:S01]  /*67a0*/  PRMT R25, R12, 0x7771, RZ ;  /* 0x000077710c197816 */ /* 0x000fe200000000ff */
[----:B------:R-:W-:Y:S01]  /*67b0*/  IMAD.X R11, R28, 0x1, R3, P6 ;  /* 0x000000011c0b7824 */ /* 0x000fe200030e0603 */
[----:B------:R-:W-:Y:S01]  /*67c0*/  ISETP.GE.AND P2, PT, R23, UR7, PT ;  /* 0x0000000717007c0c */ /* 0x000fe2000bf46270 */
[----:B------:R3:W-:Y:S01]  /*67d0*/  @P0 STG.E.U8 desc[UR22][R4.64], R29 ;  /* 0x0000001d04000986 */ /* 0x0007e2000c101116 */
[----:B------:R-:W-:Y:S01]  /*67e0*/  ISETP.LT.AND P3, PT, R0, UR6, !P3 ;  /* 0x0000000600007c0c */ /* 0x000fe2000df61270 */
[C---:B------:R-:W-:Y:S01]  /*67f0*/  VIADD R23, R24.reuse, UR9 ;  /* 0x0000000918177c36 */ /* 0x040fe20008000000 */
[----:B------:R-:W-:Y:S01]  /*6800*/  IADD3 R6, P0, PT, R24, R21, RZ ;  /* 0x0000001518067210 */ /* 0x000fe20007f1e0ff */
[----:B------:R4:W-:Y:S01]  /*6810*/  @P5 STG.E.U8 desc[UR22][R10.64], R25 ;  /* 0x000000190a005986 */ /* 0x0009e2000c101116 */
[----:B------:R-:W-:Y:S01]  /*6820*/  ISETP.LT.AND P5, PT, R2, UR6, !P4 ;  /* 0x0000000602007c0c */ /* 0x000fe2000e7a1270 */
[----:B-1----:R-:W-:Y:S01]  /*6830*/  VIADD R9, R68, 0x15 ;  /* 0x0000001544097836 */ /* 0x002fe20000000000 */
[----:B------:R-:W-:Y:S01]  /*6840*/  SHF.R.S32.HI R24, RZ, 0x1f, R23 ;  /* 0x0000001fff187819 */ /* 0x000fe20000011417 */
[----:B------:R-:W-:Y:S01]  /*6850*/  IMAD.X R7, R28, 0x1, R22, P0 ;  /* 0x000000011c077824 */ /* 0x000fe200000e0616 */
[----:B------:R-:W-:Y:S01]  /*6860*/  IADD3 R8, P6, PT, R23, R20, RZ ;  /* 0x0000001417087210 */ /* 0x000fe20007fde0ff */
[----:B------:R-:W-:Y:S01]  /*6870*/  VIADD R28, R68, 0x17 ;  /* 0x00000017441c7836 */ /* 0x000fe20000000000 */
[----:B------:R-:W-:-:S02]  /*6880*/  ISETP.GE.AND P0, PT, R9, UR7, PT ;  /* 0x0000000709007c0c */ /* 0x000fc4000bf06270 */
[----:B---3--:R-:W-:Y:S01]  /*6890*/  PRMT R29, R16, 0x7771, RZ ;  /* 0x00007771101d7816 */ /* 0x008fe200000000ff */
[----:B------:R-:W-:Y:S01]  /*68a0*/  IMAD.X R9, R24, 0x1, R3, P6 ;  /* 0x0000000118097824 */ /* 0x000fe200030e0603 */
[----:B------:R-:W-:Y:S01]  /*68b0*/  ISETP.LT.AND P4, PT, R0, UR6, !P4 ;  /* 0x0000000600007c0c */ /* 0x000fe2000e781270 */
[----:B----4-:R-:W-:Y:S01]  /*68c0*/  VIADD R11, R68, 0x16 ;  /* 0x00000016440b7836 */ /* 0x010fe20000000000 */
[----:B------:R-:W-:Y:S01]  /*68d0*/  PRMT R25, R12, 0x7772, RZ ;  /* 0x000077720c197816 */ /* 0x000fe200000000ff */
[----:B------:R-:W-:Y:S01]  /*68e0*/  @P3 STG.E.U8 desc[UR22][R6.64], R29 ;  /* 0x0000001d06003986 */ /* 0x000fe2000c101116 */
[C---:B------:R-:W-:Y:S01]  /*68f0*/  IADD3 R4, P3, PT, R23.reuse, R21, RZ ;  /* 0x0000001517047210 */ /* 0x040fe20007f7e0ff */
[----:B------:R-:W-:Y:S01]  /*6900*/  VIADD R23, R23, UR9 ;  /* 0x0000000917177c36 */ /* 0x000fe20008000000 */
[----:B------:R-:W-:Y:S01]  /*6910*/  PRMT R27, R16, 0x7772, RZ ;  /* 0x00007772101b7816 */ /* 0x000fe200000000ff */
[----:B------:R1:W-:Y:S01]  /*6920*/  @P5 STG.E.U8 desc[UR22][R8.64], R25 ;  /* 0x0000001908005986 */ /* 0x0003e2000c101116 */
[----:B------:R-:W-:Y:S01]  /*6930*/  ISETP.LT.AND P5, PT, R2, UR6, !P1 ;  /* 0x0000000602007c0c */ /* 0x000fe2000cfa1270 */
[----:B------:R-:W-:Y:S01]  /*6940*/  IMAD.X R5, R24, 0x1, R22, P3 ;  /* 0x0000000118057824 */ /* 0x000fe200018e0616 */
[----:B------:R-:W-:-:S02]  /*6950*/  SHF.R.S32.HI R24, RZ, 0x1f, R23 ;  /* 0x0000001fff187819 */ /* 0x000fc40000011417 */
[----:B------:R-:W-:Y:S02]  /*6960*/  IADD3 R10, P6, PT, R23, R20, RZ ;  /* 0x00000014170a7210 */ /* 0x000fe40007fde0ff */
[----:B------:R-:W-:Y:S01]  /*6970*/  ISETP.GE.AND P3, PT, R11, UR7, PT ;  /* 0x000000070b007c0c */ /* 0x000fe2000bf66270 */
[----:B------:R3:W-:Y:S01]  /*6980*/  @P4 STG.E.U8 desc[UR22][R4.64], R27 ;  /* 0x0000001b04004986 */ /* 0x0007e2000c101116 */
[----:B------:R-:W-:Y:S01]  /*6990*/  ISETP.LT.AND P1, PT, R0, UR6, !P1 ;  /* 0x0000000600007c0c */ /* 0x000fe2000cf21270 */
[----:B------:R-:W-:Y:S01]  /*69a0*/  IMAD.X R11, R24, 0x1, R3, P6 ;  /* 0x00000001180b7824 */ /* 0x000fe200030e0603 */
[----:B------:R-:W-:Y:S02]  /*69b0*/  ISETP.LT.AND P6, PT, R2, UR6, !P2 ;  /* 0x0000000602007c0c */ /* 0x000fe4000d7c1270 */
[----:B-1----:R-:W-:Y:S01]  /*69c0*/  PRMT R25, R12, 0x7773, RZ ;  /* 0x000077730c197816 */ /* 0x002fe200000000ff */
[C---:B------:R-:W-:Y:S01]  /*69d0*/  VIADD R12, R23.reuse, UR9 ;  /* 0x00000009170c7c36 */ /* 0x040fe20008000000 */
[----:B------:R-:W-:-:S02]  /*69e0*/  IADD3 R6, P4, PT, R23, R21, RZ ;  /* 0x0000001517067210 */ /* 0x000fc40007f9e0ff */
[----:B------:R-:W-:Y:S01]  /*69f0*/  PRMT R23, R13, 0x7770, RZ ;  /* 0x000077700d177816 */ /* 0x000fe200000000ff */
[----:B------:R1:W-:Y:S01]  /*6a00*/  @P5 STG.E.U8 desc[UR22][R10.64], R25 ;  /* 0x000000190a005986 */ /* 0x0003e2000c101116 */
[----:B------:R-:W-:Y:S01]  /*6a10*/  SHF.R.S32.HI R26, RZ, 0x1f, R12 ;  /* 0x0000001fff1a7819 */ /* 0x000fe2000001140c */
[----:B------:R-:W-:Y:S01]  /*6a20*/  IMAD.X R7, R24, 0x1, R22, P4 ;  /* 0x0000000118077824 */ /* 0x000fe200020e0616 */
[-C--:B------:R-:W-:Y:S02]  /*6a30*/  IADD3 R8, P5, PT, R12, R20.reuse, RZ ;  /* 0x000000140c087210 */ /* 0x080fe40007fbe0ff */
[----:B---3--:R-:W-:Y:S01]  /*6a40*/  PRMT R27, R16, 0x7773, RZ ;  /* 0x00007773101b7816 */ /* 0x008fe200000000ff */
[----:B------:R-:W-:Y:S01]  /*6a50*/  VIADD R16, R12, UR9 ;  /* 0x000000090c107c36 */ /* 0x000fe20008000000 */
[----:B------:R-:W-:Y:S01]  /*6a60*/  ISETP.GE.AND P4, PT, R28, UR7, PT ;  /* 0x000000071c007c0c */ /* 0x000fe2000bf86270 */
[----:B------:R-:W-:Y:S01]  /*6a70*/  IMAD.X R9, R26, 0x1, R3, P5 ;  /* 0x000000011a097824 */ /* 0x000fe200028e0603 */
[----:B------:R-:W-:Y:S01]  /*6a80*/  ISETP.LT.AND P5, PT, R0, UR6, !P2 ;  /* 0x0000000600007c0c */ /* 0x000fe2000d7a1270 */
[----:B------:R3:W-:Y:S01]  /*6a90*/  @P1 STG.E.U8 desc[UR22][R6.64], R27 ;  /* 0x0000001b06001986 */ /* 0x0007e2000c101116 */
[----:B------:R-:W-:Y:S01]  /*6aa0*/  IADD3 R4, P1, PT, R12, R21, RZ ;  /* 0x000000150c047210 */ /* 0x000fe20007f3e0ff */
[----:B-1----:R-:W-:Y:S01]  /*6ab0*/  VIADD R11, R68, 0x18 ;  /* 0x00000018440b7836 */ /* 0x002fe20000000000 */
[----:B------:R-:W-:Y:S01]  /*6ac0*/  SHF.R.S32.HI R12, RZ, 0x1f, R16 ;  /* 0x0000001fff0c7819 */ /* 0x000fe20000011410 */
[----:B------:R1:W-:Y:S01]  /*6ad0*/  @P6 STG.E.U8 desc[UR22][R8.64], R23 ;  /* 0x0000001708006986 */ /* 0x0003e2000c101116 */
[----:B------:R-:W-:Y:S01]  /*6ae0*/  ISETP.LT.AND P6, PT, R2, UR6, !P0 ;  /* 0x0000000602007c0c */ /* 0x000fe2000c7c1270 */
[----:B------:R-:W-:Y:S01]  /*6af0*/  IMAD.X R5, R26, 0x1, R22, P1 ;  /* 0x000000011a057824 */ /* 0x000fe200008e0616 */
[----:B------:R-:W-:Y:S01]  /*6b00*/  IADD3 R10, P2, PT, R16, R20, RZ ;  /* 0x00000014100a7210 */ /* 0x000fe20007f5e0ff */
[----:B------:R-:W-:Y:S01]  /*6b10*/  VIADD R26, R68, 0x1a ;  /* 0x0000001a441a7836 */ /* 0x000fe20000000000 */
[----:B------:R-:W-:-:S02]  /*6b20*/  ISETP.GE.AND P1, PT, R11, UR7, PT ;  /* 0x000000070b007c0c */ /* 0x000fc4000bf26270 */
[----:B------:R-:W-:Y:S01]  /*6b30*/  PRMT R25, R17, 0x7770, RZ ;  /* 0x0000777011197816 */ /* 0x000fe200000000ff */
[--C-:B------:R-:W-:Y:S01]  /*6b40*/  IMAD.X R11, R12, 0x1, R3.reuse, P2 ;  /* 0x000000010c0b7824 */ /* 0x100fe200010e0603 */
[----:B------:R-:W-:Y:S02]  /*6b50*/  ISETP.LT.AND P2, PT, R0, UR6, !P0 ;  /* 0x0000000600007c0c */ /* 0x000fe4000c741270 */
[C---:B---3--:R-:W-:Y:S01]  /*6b60*/  IADD3 R6, P0, PT, R16.reuse, R21, RZ ;  /* 0x0000001510067210 */ /* 0x048fe20007f1e0ff */
[----:B------:R-:W-:Y:S01]  /*6b70*/  VIADD R16, R16, UR9 ;  /* 0x0000000910107c36 */ /* 0x000fe20008000000 */
[----:B-1----:R-:W-:Y:S01]  /*6b80*/  PRMT R23, R13, 0x7771, RZ ;  /* 0x000077710d177816 */ /* 0x002fe200000000ff */
[----:B------:R1:W-:Y:S01]  /*6b90*/  @P5 STG.E.U8 desc[UR22][R4.64], R25 ;  /* 0x0000001904005986 */ /* 0x0003e2000c101116 */
[----:B------:R-:W-:Y:S01]  /*6ba0*/  ISETP.LT.AND P5, PT, R2, UR6, !P3 ;  /* 0x0000000602007c0c */ /* 0x000fe2000dfa1270 */
[----:B------:R-:W-:Y:S01]  /*6bb0*/  VIADD R9, R68, 0x19 ;  /* 0x0000001944097836 */ /* 0x000fe20000000000 */
[----:B------:R-:W-:Y:S01]  /*6bc0*/  SHF.R.S32.HI R24, RZ, 0x1f, R16 ;  /* 0x0000001fff187819 */ /* 0x000fe20000011410 */
[----:B------:R3:W-:Y:S01]  /*6bd0*/  @P6 STG.E.U8 desc[UR22][R10.64], R23 ;  /* 0x000000170a006986 */ /* 0x0007e2000c101116 */
[----:B------:R-:W-:Y:S01]  /*6be0*/  IADD3 R8, P6, PT, R16, R20, RZ ;  /* 0x0000001410087210 */ /* 0x000fe20007fde0ff */
[----:B------:R-:W-:Y:S01]  /*6bf0*/  IMAD.X R7, R12, 0x1, R22, P0 ;  /* 0x000000010c077824 */ /* 0x000fe200000e0616 */
[----:B------:R-:W-:Y:S01]  /*6c00*/  PRMT R27, R17, 0x7771, RZ ;  /* 0x00007771111b7816 */ /* 0x000fe200000000ff */
[----:B------:R-:W-:Y:S01]  /*6c10*/  VIADD R12, R16, UR9 ;  /* 0x00000009100c7c36 */ /* 0x000fe20008000000 */
[----:B------:R-:W-:Y:S01]  /*6c20*/  ISETP.GE.AND P0, PT, R9, UR7, PT ;  /* 0x0000000709007c0c */ /* 0x000fe2000bf06270 */
[----:B------:R-:W-:Y:S01]  /*6c30*/  IMAD.X R9, R24, 0x1, R3, P6 ;  /* 0x0000000118097824 */ /* 0x000fe200030e0603 */
[----:B------:R-:W-:Y:S01]  /*6c40*/  ISETP.LT.AND P3, PT, R0, UR6, !P3 ;  /* 0x0000000600007c0c */ /* 0x000fe2000df61270 */
[----:B------:R4:W-:Y:S01]  /*6c50*/  @P2 STG.E.U8 desc[UR22][R6.64], R27 ;  /* 0x0000001b06002986 */ /* 0x0009e2000c101116 */
[----:B-1----:R-:W-:-:S02]  /*6c60*/  PRMT R25, R13, 0x7772, RZ ;  /* 0x000077720d197816 */ /* 0x002fc400000000ff */
[----:B------:R-:W-:Y:S02]  /*6c70*/  ISETP.LT.AND P2, PT, R2, UR6, !P4 ;  /* 0x0000000602007c0c */ /* 0x000fe4000e741270 */
[-C--:B---3--:R-:W-:Y:S01]  /*6c80*/  IADD3 R10, P6, PT, R12, R20.reuse, RZ ;  /* 0x000000140c0a7210 */ /* 0x088fe20007fde0ff */
[----:B------:R1:W-:Y:S01]  /*6c90*/  @P5 STG.E.U8 desc[UR22][R8.64], R25 ;  /* 0x0000001908005986 */ /* 0x0003e2000c101116 */
[-C--:B------:R-:W-:Y:S02]  /*6ca0*/  IADD3 R4, P5, PT, R16, R21.reuse, RZ ;  /* 0x0000001510047210 */ /* 0x080fe40007fbe0ff */
[----:B------:R-:W-:Y:S02]  /*6cb0*/  SHF.R.S32.HI R16, RZ, 0x1f, R12 ;  /* 0x0000001fff107819 */ /* 0x000fe4000001140c */
[----:B------:R-:W-:Y:S01]  /*6cc0*/  PRMT R23, R13, 0x7773, RZ ;  /* 0x000077730d177816 */ /* 0x000fe200000000ff */
[----:B------:R-:W-:Y:S01]  /*6cd0*/  IMAD.X R5, R24, 0x1, R22, P5 ;  /* 0x0000000118057824 */ /* 0x000fe200028e0616 */
[----:B----4-:R-:W-:Y:S01]  /*6ce0*/  PRMT R27, R17, 0x7772, RZ ;  /* 0x00007772111b7816 */ /* 0x010fe200000000ff */
[----:B------:R-:W-:Y:S01]  /*6cf0*/  IMAD.X R11, R16, 0x1, R3, P6 ;  /* 0x00000001100b7824 */ /* 0x000fe200030e0603 */
[----:B------:R-:W-:Y:S01]  /*6d00*/  ISETP.LT.AND P4, PT, R0, UR6, !P4 ;  /* 0x0000000600007c0c */ /* 0x000fe2000e781270 */
[----:B------:R-:W-:Y:S01]  /*6d10*/  VIADD R13, R12, UR9 ;  /* 0x000000090c0d7c36 */ /* 0x000fe20008000000 */
[----:B------:R-:W-:Y:S01]  /*6d20*/  ISETP.GE.AND P5, PT, R26, UR7, PT ;  /* 0x000000071a007c0c */ /* 0x000fe2000bfa6270 */
[----:B------:R3:W-:Y:S01]  /*6d30*/  @P3 STG.E.U8 desc[UR22][R4.64], R27 ;  /* 0x0000001b04003986 */ /* 0x0007e2000c101116 */
[----:B------:R-:W-:Y:S01]  /*6d40*/  ISETP.LT.AND P3, PT, R2, UR6, !P1 ;  /* 0x0000000602007c0c */ /* 0x000fe2000cf61270 */
[----:B-1----:R-:W-:Y:S01]  /*6d50*/  VIADD R9, R68, 0x1b ;  /* 0x0000001b44097836 */ /* 0x002fe20000000000 */
[----:B------:R-:W-:Y:S01]  /*6d60*/  IADD3 R8, P6, PT, R13, R20, RZ ;  /* 0x000000140d087210 */ /* 0x000fe20007fde0ff */
[----:B------:R1:W-:Y:S01]  /*6d70*/  @P2 STG.E.U8 desc[UR22][R10.64], R23 ;  /* 0x000000170a002986 */ /* 0x0003e2000c101116 */
[----:B------:R-:W-:-:S02]  /*6d80*/  IADD3 R6, P2, PT, R12, R21, RZ ;  /* 0x000000150c067210 */ /* 0x000fc40007f5e0ff */
[----:B------:R-:W-:Y:S02]  /*6d90*/  SHF.R.S32.HI R12, RZ, 0x1f, R13 ;  /* 0x0000001fff0c7819 */ /* 0x000fe4000001140d */
[----:B------:R-:W-:Y:S01]  /*6da0*/  ISETP.LT.AND P1, PT, R0, UR6, !P1 ;  /* 0x0000000600007c0c */ /* 0x000fe2000cf21270 */
[----:B------:R-:W-:Y:S01]  /*6db0*/  IMAD.X R7, R16, 0x1, R22, P2 ;  /* 0x0000000110077824 */ /* 0x000fe200010e0616 */
[----:B------:R-:W-:Y:S01]  /*6dc0*/  ISETP.GE.AND P2, PT, R9, UR7, PT ;  /* 0x0000000709007c0c */ /* 0x000fe2000bf46270 */
[----:B------:R-:W-:Y:S01]  /*6dd0*/  IMAD.X R9, R12, 0x1, R3, P6 ;  /* 0x000000010c097824 */ /* 0x000fe200030e0603 */
[----:B---3--:R-:W-:Y:S02]  /*6de0*/  PRMT R27, R17, 0x7773, RZ ;  /* 0x00007773111b7816 */ /* 0x008fe400000000ff */
[----:B------:R-:W-:Y:S01]  /*6df0*/  PRMT R17, R14, 0x7770, RZ ;  /* 0x000077700e117816 */ /* 0x000fe200000000ff */
[----:B-1----:R-:W-:Y:S01]  /*6e00*/  VIADD R11, R68, 0x1c ;  /* 0x0000001c440b7836 */ /* 0x002fe20000000000 */
[----:B------:R-:W-:Y:S01]  /*6e10*/  PRMT R25, R18, 0x7770, RZ ;  /* 0x0000777012197816 */ /* 0x000fe200000000ff */
[----:B------:R1:W-:Y:S01]  /*6e20*/  @P4 STG.E.U8 desc[UR22][R6.64], R27 ;  /* 0x0000001b06004986 */ /* 0x0003e2000c101116 */
[----:B------:R-:W-:-:S02]  /*6e30*/  ISETP.LT.AND P4, PT, R2, UR6, !P0 ;  /* 0x0000000602007c0c */ /* 0x000fc4000c781270 */
[----:B------:R-:W-:Y:S01]  /*6e40*/  PRMT R23, R14, 0x7771, RZ ;  /* 0x000077710e177816 */ /* 0x000fe200000000ff */
[----:B------:R3:W-:Y:S01]  /*6e50*/  @P3 STG.E.U8 desc[UR22][R8.64], R17 ;  /* 0x0000001108003986 */ /* 0x0007e2000c101116 */
[C---:B------:R-:W-:Y:S01]  /*6e60*/  IADD3 R4, P3, PT, R13.reuse, R21, RZ ;  /* 0x000000150d047210 */ /* 0x040fe20007f7e0ff */
[----:B------:R-:W-:-:S04]  /*6e70*/  VIADD R13, R13, UR9 ;  /* 0x000000090d0d7c36 */ /* 0x000fc80008000000 */
[----:B------:R-:W-:Y:S01]  /*6e80*/  IMAD.X R5, R12, 0x1, R22, P3 ;  /* 0x000000010c057824 */ /* 0x000fe200018e0616 */
[----:B------:R-:W-:Y:S01]  /*6e90*/  SHF.R.S32.HI R16, RZ, 0x1f, R13 ;  /* 0x0000001fff107819 */ /* 0x000fe2000001140d */
[C---:B------:R-:W-:Y:S01]  /*6ea0*/  VIADD R12, R13.reuse, UR9 ;  /* 0x000000090d0c7c36 */ /* 0x040fe20008000000 */
[----:B------:R-:W-:Y:S02]  /*6eb0*/  IADD3 R10, P6, PT, R13, R20, RZ ;  /* 0x000000140d0a7210 */ /* 0x000fe40007fde0ff */
[----:B------:R-:W-:Y:S01]  /*6ec0*/  ISETP.GE.AND P3, PT, R11, UR7, PT ;  /* 0x000000070b007c0c */ /* 0x000fe2000bf66270 */
[----:B------:R4:W-:Y:S01]  /*6ed0*/  @P1 STG.E.U8 desc[UR22][R4.64], R25 ;  /* 0x0000001904001986 */ /* 0x0009e2000c101116 */
[----:B------:R-:W-:Y:S01]  /*6ee0*/  ISETP.LT.AND P1, PT, R0, UR6, !P0 ;  /* 0x0000000600007c0c */ /* 0x000fe2000c721270 */
[----:B------:R-:W-:Y:S01]  /*6ef0*/  IMAD.X R11, R16, 0x1, R3, P6 ;  /* 0x00000001100b7824 */ /* 0x000fe200030e0603 */
[----:B------:R-:W-:Y:S02]  /*6f00*/  ISETP.LT.AND P6, PT, R2, UR6, !P5 ;  /* 0x0000000602007c0c */ /* 0x000fe4000efc1270 */
[----:B-1----:R-:W-:Y:S01]  /*6f10*/  IADD3 R6, P0, PT, R13, R21, RZ ;  /* 0x000000150d067210 */ /* 0x002fe20007f1e0ff */
[----:B------:R-:W-:Y:S01]  /*6f20*/  VIADD R13, R68, 0x1d ;  /* 0x0000001d440d7836 */ /* 0x000fe20000000000 */
[----:B------:R1:W-:Y:S01]  /*6f30*/  @P4 STG.E.U8 desc[UR22][R10.64], R23 ;  /* 0x000000170a004986 */ /* 0x0003e2000c101116 */
[----:B------:R-:W-:-:S02]  /*6f40*/  SHF.R.S32.HI R24, RZ, 0x1f, R12 ;  /* 0x0000001fff187819 */ /* 0x000fc4000001140c */
[-C--:B---3--:R-:W-:Y:S01]  /*6f50*/  IADD3 R8, P4, PT, R12, R20.reuse, RZ ;  /* 0x000000140c087210 */ /* 0x088fe20007f9e0ff */
[--C-:B------:R-:W-:Y:S01]  /*6f60*/  IMAD.X R7, R16, 0x1, R22.reuse, P0 ;  /* 0x0000000110077824 */ /* 0x100fe200000e0616 */
[----:B----4-:R-:W-:Y:S02]  /*6f70*/  PRMT R25, R18, 0x7771, RZ ;  /* 0x0000777112197816 */ /* 0x010fe400000000ff */
[----:B------:R-:W-:Y:S01]  /*6f80*/  PRMT R17, R14, 0x7772, RZ ;  /* 0x000077720e117816 */ /* 0x000fe200000000ff */
[----:B------:R-:W-:Y:S01]  /*6f90*/  IMAD.X R9, R24, 0x1, R3, P4 ;  /* 0x0000000118097824 */ /* 0x000fe200020e0603 */
[----:B------:R-:W-:Y:S01]  /*6fa0*/  ISETP.GE.AND P0, PT, R13, UR7, PT ;  /* 0x000000070d007c0c */ /* 0x000fe2000bf06270 */
[----:B------:R-:W-:Y:S01]  /*6fb0*/  VIADD R13, R12, UR9 ;  /* 0x000000090c0d7c36 */ /* 0x000fe20008000000 */
[----:B------:R-:W-:Y:S01]  /*6fc0*/  ISETP.LT.AND P4, PT, R0, UR6, !P5 ;  /* 0x0000000600007c0c */ /* 0x000fe2000ef81270 */
[----:B------:R3:W-:Y:S01]  /*6fd0*/  @P1 STG.E.U8 desc[UR22][R6.64], R25 ;  /* 0x0000001906001986 */ /* 0x0007e2000c101116 */
[----:B------:R-:W-:Y:S01]  /*6fe0*/  IADD3 R4, P1, PT, R12, R21, RZ ;  /* 0x000000150c047210 */ /* 0x000fe20007f3e0ff */
[----:B-1----:R-:W-:Y:S01]  /*6ff0*/  VIADD R11, R68, 0x1e ;  /* 0x0000001e440b7836 */ /* 0x002fe20000000000 */
[----:B------:R-:W-:Y:S01]  /*7000*/  ISETP.LT.AND P5, PT, R2, UR6, !P2 ;  /* 0x0000000602007c0c */ /* 0x000fe2000d7a1270 */
[----:B------:R1:W-:Y:S01]  /*7010*/  @P6 STG.E.U8 desc[UR22][R8.64], R17 ;  /* 0x0000001108006986 */ /* 0x0003e2000c101116 */
[----:B------:R-:W-:Y:S01]  /*7020*/  SHF.R.S32.HI R12, RZ, 0x1f, R13 ;  /* 0x0000001fff0c7819 */ /* 0x000fe2000001140d */
[----:B------:R-:W-:Y:S01]  /*7030*/  IMAD.X R5, R24, 0x1, R22, P1 ;  /* 0x0000000118057824 */ /* 0x000fe200008e0616 */
[----:B------:R-:W-:Y:S01]  /*7040*/  IADD3 R10, P6, PT, R13, R20, RZ ;  /* 0x000000140d0a7210 */ /* 0x000fe20007fde0ff */
[----:B------:R-:W-:Y:S01]  /*7050*/  VIADD R68, R68, 0x1f ;  /* 0x0000001f44447836 */ /* 0x000fe20000000000 */
[----:B------:R-:W-:-:S02]  /*7060*/  PRMT R23, R18, 0x7772, RZ ;  /* 0x0000777212177816 */ /* 0x000fc400000000ff */
[----:B------:R-:W-:Y:S01]  /*7070*/  ISETP.GE.AND P1, PT, R11, UR7, PT ;  /* 0x000000070b007c0c */ /* 0x000fe2000bf26270 */
[----:B------:R-:W-:Y:S01]  /*7080*/  IMAD.X R11, R12, 0x1, R3, P6 ;  /* 0x000000010c0b7824 */ /* 0x000fe200030e0603 */
[C---:B---3--:R-:W-:Y:S01]  /*7090*/  IADD3 R6, P6, PT, R13.reuse, R21, RZ ;  /* 0x000000150d067210 */ /* 0x048fe20007fde0ff */
[----:B------:R-:W-:Y:S01]  /*70a0*/  VIADD R13, R13, UR9 ;  /* 0x000000090d0d7c36 */ /* 0x000fe20008000000 */
[----:B------:R-:W-:Y:S01]  /*70b0*/  ISETP.LT.AND P2, PT, R0, UR6, !P2 ;  /* 0x0000000600007c0c */ /* 0x000fe2000d741270 */
[----:B------:R3:W-:Y:S01]  /*70c0*/  @P4 STG.E.U8 desc[UR22][R4.64], R23 ;  /* 0x0000001704004986 */ /* 0x0007e2000c101116 */
[----:B-1----:R-:W-:Y:S01]  /*70d0*/  PRMT R17, R14, 0x7773, RZ ;  /* 0x000077730e117816 */ /* 0x002fe200000000ff */
[----:B------:R-:W-:Y:S01]  /*70e0*/  IMAD.X R7, R12, 0x1, R22, P6 ;  /* 0x000000010c077824 */ /* 0x000fe200030e0616 */
[----:B------:R-:W-:Y:S02]  /*70f0*/  ISETP.LT.AND P4, PT, R2, UR6, !P3 ;  /* 0x0000000602007c0c */ /* 0x000fe4000df81270 */
[----:B------:R-:W-:Y:S01]  /*7100*/  ISETP.LT.AND P3, PT, R0, UR6, !P3 ;  /* 0x0000000600007c0c */ /* 0x000fe2000df61270 */
[----:B------:R1:W-:Y:S01]  /*7110*/  @P5 STG.E.U8 desc[UR22][R10.64], R17 ;  /* 0x000000110a005986 */ /* 0x0003e2000c101116 */
[----:B------:R-:W-:-:S02]  /*7120*/  SHF.R.S32.HI R12, RZ, 0x1f, R13 ;  /* 0x0000001fff0c7819 */ /* 0x000fc4000001140d */
[C---:B------:R-:W-:Y:S02]  /*7130*/  IADD3 R8, P5, PT, R13.reuse, R20, RZ ;  /* 0x000000140d087210 */ /* 0x040fe40007fbe0ff */
[----:B------:R-:W-:Y:S02]  /*7140*/  PRMT R25, R18, 0x7773, RZ ;  /* 0x0000777312197816 */ /* 0x000fe400000000ff */
[----:B---3--:R-:W-:Y:S01]  /*7150*/  IADD3 R4, P6, PT, R13, R21, RZ ;  /* 0x000000150d047210 */ /* 0x008fe20007fde0ff */
[----:B------:R-:W-:Y:S01]  /*7160*/  IMAD.X R9, R12, 0x1, R3, P5 ;  /* 0x000000010c097824 */ /* 0x000fe200028e0603 */
[----:B------:R-:W-:Y:S01]  /*7170*/  PRMT R23, R19, 0x7770, RZ ;  /* 0x0000777013177816 */ /* 0x000fe200000000ff */
[----:B------:R3:W-:Y:S01]  /*7180*/  @P2 STG.E.U8 desc[UR22][R6.64], R25 ;  /* 0x0000001906002986 */ /* 0x0007e2000c101116 */
[----:B------:R-:W-:Y:S01]  /*7190*/  ISETP.GE.AND P2, PT, R68, UR7, PT ;  /* 0x0000000744007c0c */ /* 0x000fe2000bf46270 */
[----:B------:R-:W-:Y:S01]  /*71a0*/  IMAD.X R5, R12, 0x1, R22, P6 ;  /* 0x000000010c057824 */ /* 0x000fe200030e0616 */
[----:B-1----:R-:W-:Y:S01]  /*71b0*/  PRMT R17, R15, 0x7770, RZ ;  /* 0x000077700f117816 */ /* 0x002fe200000000ff */
[----:B------:R-:W-:Y:S01]  /*71c0*/  VIADD R10, R13, UR9 ;  /* 0x000000090d0a7c36 */ /* 0x000fe20008000000 */
[----:B------:R-:W-:-:S02]  /*71d0*/  ISETP.LT.AND P5, PT, R2, UR6, !P0 ;  /* 0x0000000602007c0c */ /* 0x000fc4000c7a1270 */
[----:B------:R-:W-:Y:S01]  /*71e0*/  ISETP.LT.AND P0, PT, R0, UR6, !P0 ;  /* 0x0000000600007c0c */ /* 0x000fe2000c701270 */
[----:B------:R1:W-:Y:S01]  /*71f0*/  @P4 STG.E.U8 desc[UR22][R8.64], R17 ;  /* 0x0000001108004986 */ /* 0x0003e2000c101116 */
[----:B------:R-:W-:Y:S01]  /*7200*/  SHF.R.S32.HI R11, RZ, 0x1f, R10 ;  /* 0x0000001fff0b7819 */ /* 0x000fe2000001140a */
[C---:B------:R-:W-:Y:S02]  /*7210*/  VIADD R12, R10.reuse, UR9 ;  /* 0x000000090a0c7c36 */ /* 0x040fe40008000000 */
[----:B------:R4:W-:Y:S01]  /*7220*/  @P3 STG.E.U8 desc[UR22][R4.64], R23 ;  /* 0x0000001704003986 */ /* 0x0009e2000c101116 */
[-C--:B---3--:R-:W-:Y:S01]  /*7230*/  IADD3 R6, P3, PT, R10, R20.reuse, RZ ;  /* 0x000000140a067210 */ /* 0x088fe20007f7e0ff */
[----:B------:R-:W-:Y:S01]  /*7240*/  VIADD R13, R12, UR9 ;  /* 0x000000090c0d7c36 */ /* 0x000fe20008000000 */
[----:B------:R-:W-:Y:S02]  /*7250*/  IADD3 R10, P4, PT, R10, R21, RZ ;  /* 0x000000150a0a7210 */ /* 0x000fe40007f9e0ff */
[----:B------:R-:W-:Y:S01]  /*7260*/  SHF.R.S32.HI R14, RZ, 0x1f, R12 ;  /* 0x0000001fff0e7819 */ /* 0x000fe2000001140c */
[----:B------:R-:W-:Y:S01]  /*7270*/  IMAD.X R7, R11, 0x1, R3, P3 ;  /* 0x000000010b077824 */ /* 0x000fe200018e0603 */
[----:B------:R-:W-:Y:S01]  /*7280*/  PRMT R25, R19, 0x7771, RZ ;  /* 0x0000777113197816 */ /* 0x000fe200000000ff */
[----:B------:R-:W-:Y:S01]  /*7290*/  IMAD.X R11, R11, 0x1, R22, P4 ;  /* 0x000000010b0b7824 */ /* 0x000fe200020e0616 */
[----:B-1----:R-:W-:-:S02]  /*72a0*/  IADD3 R8, P3, PT, R12, R20, RZ ;  /* 0x000000140c087210 */ /* 0x002fc40007f7e0ff */
[C---:B------:R-:W-:Y:S02]  /*72b0*/  IADD3 R20, P4, PT, R13.reuse, R20, RZ ;  /* 0x000000140d147210 */ /* 0x040fe40007f9e0ff */
[-C--:B----4-:R-:W-:Y:S01]  /*72c0*/  IADD3 R4, P6, PT, R12, R21.reuse, RZ ;  /* 0x000000150c047210 */ /* 0x090fe20007fde0ff */
[C---:B------:R-:W-:Y:S01]  /*72d0*/  IMAD.X R9, R14.reuse, 0x1, R3, P3 ;  /* 0x000000010e097824 */ /* 0x040fe200018e0603 */
[----:B------:R-:W-:Y:S02]  /*72e0*/  IADD3 R12, P3, PT, R13, R21, RZ ;  /* 0x000000150d0c7210 */ /* 0x000fe40007f7e0ff */
[----:B------:R-:W-:Y:S01]  /*72f0*/  SHF.R.S32.HI R13, RZ, 0x1f, R13 ;  /* 0x0000001fff0d7819 */ /* 0x000fe2000001140d */
[--C-:B------:R-:W-:Y:S01]  /*7300*/  IMAD.X R5, R14, 0x1, R22.reuse, P6 ;  /* 0x000000010e057824 */ /* 0x100fe200030e0616 */
[----:B------:R-:W-:Y:S02]  /*7310*/  ISETP.LT.AND P6, PT, R2, UR6, !P1 ;  /* 0x0000000602007c0c */ /* 0x000fe4000cfc1270 */
[----:B------:R-:W-:Y:S01]  /*7320*/  ISETP.LT.AND P1, PT, R0, UR6, !P1 ;  /* 0x0000000600007c0c */ /* 0x000fe2000cf21270 */
[C---:B------:R-:W-:Y:S01]  /*7330*/  IMAD.X R21, R13.reuse, 0x1, R3, P4 ;  /* 0x000000010d157824 */ /* 0x040fe200020e0603 */
[----:B------:R-:W-:Y:S01]  /*7340*/  ISETP.LT.AND P4, PT, R2, UR6, !P2 ;  /* 0x0000000602007c0c */ /* 0x000fe2000d781270 */
[----:B------:R-:W-:Y:S01]  /*7350*/  IMAD.X R13, R13, 0x1, R22, P3 ;  /* 0x000000010d0d7824 */ /* 0x000fe200018e0616 */
[----:B------:R-:W-:-:S02]  /*7360*/  ISETP.LT.AND P2, PT, R0, UR6, !P2 ;  /* 0x0000000600007c0c */ /* 0x000fc4000d741270 */
[C---:B------:R-:W-:Y:S02]  /*7370*/  PRMT R3, R15.reuse, 0x7773, RZ ;  /* 0x000077730f037816 */ /* 0x040fe400000000ff */
[C---:B------:R-:W-:Y:S02]  /*7380*/  PRMT R17, R15.reuse, 0x7772, RZ ;  /* 0x000077720f117816 */ /* 0x040fe400000000ff */
[----:B------:R-:W-:Y:S02]  /*7390*/  PRMT R15, R15, 0x7771, RZ ;  /* 0x000077710f0f7816 */ /* 0x000fe400000000ff */
[C---:B------:R-:W-:Y:S02]  /*73a0*/  PRMT R23, R19.reuse, 0x7773, RZ ;  /* 0x0000777313177816 */ /* 0x040fe400000000ff */
[----:B------:R-:W-:Y:S01]  /*73b0*/  PRMT R19, R19, 0x7772, RZ ;  /* 0x0000777213137816 */ /* 0x000fe200000000ff */
[----:B------:R1:W-:Y:S04]  /*73c0*/  @P5 STG.E.U8 desc[UR22][R6.64], R15 ;  /* 0x0000000f06005986 */ /* 0x0003e8000c101116 */
[----:B------:R1:W-:Y:S04]  /*73d0*/  @P0 STG.E.U8 desc[UR22][R10.64], R25 ;  /* 0x000000190a000986 */ /* 0x0003e8000c101116 */
[----:B------:R1:W-:Y:S04]  /*73e0*/  @P6 STG.E.U8 desc[UR22][R8.64], R17 ;  /* 0x0000001108006986 */ /* 0x0003e8000c101116 */
[----:B------:R1:W-:Y:S04]  /*73f0*/  @P1 STG.E.U8 desc[UR22][R4.64], R19 ;  /* 0x0000001304001986 */ /* 0x0003e8000c101116 */
[----:B------:R1:W-:Y:S04]  /*7400*/  @P4 STG.E.U8 desc[UR22][R20.64], R3 ;  /* 0x0000000314004986 */ /* 0x0003e8000c101116 */
[----:B------:R1:W-:Y:S01]  /*7410*/  @P2 STG.E.U8 desc[UR22][R12.64], R23 ;  /* 0x000000170c002986 */ /* 0x0003e2000c101116 */
[----:B------:R-:W-:Y:S06]  /*7420*/  BAR.SYNC.DEFER_BLOCKING 0x0 ;  /* 0x0000000000007b1d */ /* 0x000fec0000010000 */
[----:B------:R-:W-:Y:S05]  /*7430*/  BRA.U UP0, `(.L_x_13) ;  /* 0x0000000100a07547 */ /* 0x000fea000b800000 */
[----:B------:R-:W3:Y:S01]  /*7440*/  S2UR UR5, SR_CgaCtaId ;  /* 0x00000000000579c3 */ /* 0x000ee20000008800 */
[----:B------:R-:W-:Y:S01]  /*7450*/  NOP ;  /* 0x0000000000007918 */ /* 0x000fe20000000000 */
[----:B------:R-:W-:Y:S01]  /*7460*/  UMOV UR4, 0x50 ;  /* 0x0000005000047882 */ /* 0x000fe20000000000 */
[----:B------:R-:W-:Y:S02]  /*7470*/  IMAD.U32 R0, RZ, RZ, UR8 ;  /* 0x00000008ff007e24 */ /* 0x000fe4000f8e00ff */
[----:B-1----:R-:W-:Y:S02]  /*7480*/  IMAD.MOV.U32 R3, RZ, RZ, 0xf ;  /* 0x0000000fff037424 */ /* 0x002fe400078e00ff */
[----:B------:R-:W-:Y:S01]  /*7490*/  IMAD.MOV.U32 R7, RZ, RZ, 0x1 ;  /* 0x00000001ff077424 */ /* 0x000fe200078e00ff */
[----:B------:R-:W-:-:S04]  /*74a0*/  LOP3.LUT R0, R0, 0xffff, RZ, 0xc0, !PT ;  /* 0x0000ffff00007812 */ /* 0x000fc800078ec0ff */
[----:B------:R-:W-:-:S05]  /*74b0*/  SHF.R.U32.HI R0, RZ, 0x5, R0 ;  /* 0x00000005ff007819 */ /* 0x000fca0000011600 */
[----:B------:R-:W-:Y:S01]  /*74c0*/  VIADD R2, R0, 0x10 ;  /* 0x0000001000027836 */ /* 0x000fe20000000000 */
[----:B------:R-:W-:Y:S01]  /*74d0*/  SHF.L.U32 R0, R3, R0, RZ ;  /* 0x0000000003007219 */ /* 0x000fe200000006ff */
[----:B---3--:R-:W-:-:S03]  /*74e0*/  ULEA UR6, UR5, UR4, 0x18 ;  /* 0x0000000405067291 */ /* 0x008fc6000f8ec0ff */
[----:B------:R-:W-:-:S04]  /*74f0*/  SHF.L.U32 R3, R7, R2, RZ ;  /* 0x0000000207037219 */ /* 0x000fc800000006ff */
[----:B------:R-:W-:Y:S02]  /*7500*/  LOP3.LUT R0, R3, R0, RZ, 0xfc, !PT ;  /* 0x0000000003007212 */ /* 0x000fe400078efcff */
[----:B------:R-:W1:Y:S02]  /*7510*/  LDS R5, [UR6] ;  /* 0x00000006ff057984 */ /* 0x000e640008000800 */
[C---:B------:R-:W-:Y:S02]  /*7520*/  LOP3.LUT R2, R0.reuse, 0xffff, RZ, 0xc0, !PT ;  /* 0x0000ffff00027812 */ /* 0x040fe400078ec0ff */
[----:B-1----:R-:W-:-:S04]  /*7530*/  LOP3.LUT R3, R0, 0xffff, R5, 0x80, !PT ;  /* 0x0000ffff00037812 */ /* 0x002fc800078e8005 */
[----:B------:R-:W-:-:S13]  /*7540*/  ISETP.NE.AND P0, PT, R3, R2, PT ;  /* 0x000000020300720c */ /* 0x000fda0003f05270 */
[----:B------:R-:W-:Y:S05]  /*7550*/  @P0 BRA `(.L_x_14) ;  /* 0x0000000000500947 */ /* 0x000fea0003800000 */
[----:B------:R-:W-:Y:S02]  /*7560*/  SHF.R.U32.HI R5, RZ, 0x10, R5 ;  /* 0x00000010ff057819 */ /* 0x000fe40000011605 */
[----:B------:R-:W-:-:S04]  /*7570*/  SHF.R.U32.HI R2, RZ, 0x10, R0 ;  /* 0x00000010ff027819 */ /* 0x000fc80000011600 */
[----:B------:R-:W-:-:S04]  /*7580*/  LOP3.LUT R5, R5, R2, RZ, 0xc0, !PT ;  /* 0x0000000205057212 */ /* 0x000fc800078ec0ff */
[----:B------:R-:W-:-:S13]  /*7590*/  ISETP.NE.AND P0, PT, R5, R2, PT ;  /* 0x000000020500720c */ /* 0x000fda0003f05270 */
[----:B------:R-:W-:Y:S05]  /*75a0*/  @P0 BRA `(.L_x_15) ;  /* 0x0000000000300947 */ /* 0x000fea0003800000 */
[----:B------:R-:W-:Y:S01]  /*75b0*/  R2UR UR4, R0 ;  /* 0x00000000000472ca */ /* 0x000fe200000e0000 */
[----:B------:R-:W-:Y:S01]  /*75c0*/  VOTEU.ANY UR5, UPT, PT ;  /* 0x0000000000057886 */ /* 0x000fe200038e0100 */
[----:B------:R-:W1:Y:S01]  /*75d0*/  S2R R0, SR_LANEID ;  /* 0x0000000000007919 */ /* 0x000e620000000000 */
[----:B------:R-:W-:-:S10]  /*75e0*/  UFLO.U32 UR5, UR5 ;  /* 0x00000005000572bd */ /* 0x000fd400080e0000 */
[----:B------:R-:W-:-:S06]  /*75f0*/  ULOP3.LUT UR4, URZ, UR4, URZ, 0x33, !UPT ;  /* 0x00000004ff047292 */ /* 0x000fcc000f8e33ff */
[----:B------:R-:W-:-:S04]  /*7600*/  IMAD.U32 R2, RZ, RZ, UR4 ;  /* 0x00000004ff027e24 */ /* 0x000fc8000f8e00ff */
[----:B------:R-:W3:Y:S02]  /*7610*/  REDUX UR7, R2 ;  /* 0x00000000020773c4 */ /* 0x000ee40000000000 */
[----:B------:R4:W-:Y:S01]  /*7620*/  UTCATOMSWS.AND URZ, UR4 ;  /* 0x0000000400ff79e3 */ /* 0x0009e20008000000 */
[----:B-1----:R-:W-:Y:S01]  /*7630*/  ISETP.EQ.U32.AND P0, PT, R0, UR5, PT ;  /* 0x0000000500007c0c */ /* 0x002fe2000bf02070 */
[----:B---3--:R-:W-:-:S12]  /*7640*/  IMAD.U32 R0, RZ, RZ, UR7 ;  /* 0x00000007ff007e24 */ /* 0x008fd8000f8e00ff */
[----:B------:R4:W-:Y:S01]  /*7650*/  @P0 ATOMS.AND RZ, [UR6], R0 ;  /* 0x00000000ffff098c */ /* 0x0009e2000a800006 */
[----:B------:R-:W-:Y:S05]  /*7660*/  BRA `(.L_x_13) ;  /* 0x0000000000147947 */ /* 0x000fea0003800000 */
.L_x_15:
[----:B------:R-:W-:-:S07]  /*7670*/  MOV R2, 0x7690 ;  /* 0x0000769000027802 */ /* 0x000fce0000000f00 */
[----:B0-2---:R-:W-:Y:S05]  /*7680*/  CALL.REL.NOINC `($__internal_0_$__cuda_sm10x_tcgen05_guardrail_trap_col_being_dealloced_not_returned_by_alloc) ;  /* 0x00000000002c7944 */ /* 0x005fea0003c00000 */
[----:B------:R-:W-:Y:S05]  /*7690*/  BRA `(.L_x_13) ;  /* 0x0000000000087947 */ /* 0x000fea0003800000 */
.L_x_14:
[----:B------:R-:W-:-:S07]  /*76a0*/  MOV R2, 0x76c0 ;  /* 0x000076c000027802 */ /* 0x000fce0000000f00 */
[----:B0-2---:R-:W-:Y:S05]  /*76b0*/  CALL.REL.NOINC `($__internal_2_$__cuda_sm10x_tcgen05_guardrail_trap_unallocated_columns_being_dealloced) ;  /* 0x0000000000387944 */ /* 0x005fea0003c00000 */
.L_x_13:
[----:B------:R-:W-:Y:S01]  /*76c0*/  NOP ;  /* 0x0000000000007918 */ /* 0x000fe20000000000 */
[----:B----4-:R-:W-:Y:S05]  /*76d0*/  EXIT ;  /* 0x000000000000794d */ /* 0x010fea0003800000 */
.L_x_8:
[----:B------:R-:W0:Y:S02]  /*76e0*/  SYNCS.PHASECHK.TRANS64.TRYWAIT P4, [UR11], R127 ;  /* 0x0000007fff0075a7 */ /* 0x000e24000808110b */
[----:B0-----:R-:W-:Y:S05]  /*76f0*/  @!P4 BRA `(.L_x_8) ;  /* 0xfffffffc00f8c947 */ /* 0x001fea000383ffff */
[----:B------:R-:W-:Y:S05]  /*7700*/  BRA `(.L_x_16) ;  /* 0xffffffc800a07947 */ /* 0x000fea000383ffff */
.L_x_12:
[----:B------:R-:W1:Y:S02]  /*7710*/  SYNCS.PHASECHK.TRANS64.TRYWAIT P0, [UR11], R4 ;  /* 0x00000004ff0075a7 */ /* 0x000e64000800110b */
[----:B-1----:R-:W-:Y:S05]  /*7720*/  @!P0 BRA `(.L_x_12) ;  /* 0xfffffffc00f88947 */ /* 0x002fea000383ffff */
[----:B------:R-:W-:Y:S05]  /*7730*/  BRA `(.L_x_11) ;  /* 0xffffffdc00387947 */ /* 0x000fea000383ffff */
        .weak           $__internal_0_$__cuda_sm10x_tcgen05_guardrail_trap_col_being_dealloced_not_returned_by_alloc
        .type           $__internal_0_$__cuda_sm10x_tcgen05_guardrail_trap_col_being_dealloced_not_returned_by_alloc,@function
        .size           $__internal_0_$__cuda_sm10x_tcgen05_guardrail_trap_col_being_dealloced_not_returned_by_alloc,($__internal_1_$__cuda_sm10x_tcgen05_guardrail_trap_phase_invalid_during_alloc - $__internal_0_$__cuda_sm10x_tcgen05_guardrail_trap_col_being_dealloced_not_returned_by_alloc)
$__internal_0_$__cuda_sm10x_tcgen05_guardrail_trap_col_being_dealloced_not_returned_by_alloc:
[----:B------:R-:W-:Y:S05]  /*7740*/  BPT.TRAP 0x1 ;  /* 0x000000040000795c */ /* 0x000fea0000300000 */
[----:B------:R-:W-:-:S04]  /*7750*/  IMAD.MOV.U32 R3, RZ, RZ, 0x0 ;  /* 0x00000000ff037424 */ /* 0x000fc800078e00ff */
[----:B------:R-:W-:Y:S05]  /*7760*/  RET.REL.NODEC R2 `(matmul_kernel) ;  /* 0xffffff8802247950 */ /* 0x000fea0003c3ffff */
        .weak           $__internal_1_$__cuda_sm10x_tcgen05_guardrail_trap_phase_invalid_during_alloc
        .type           $__internal_1_$__cuda_sm10x_tcgen05_guardrail_trap_phase_invalid_during_alloc,@function
        .size           $__internal_1_$__cuda_sm10x_tcgen05_guardrail_trap_phase_invalid_during_alloc,($__internal_2_$__cuda_sm10x_tcgen05_guardrail_trap_unallocated_columns_being_dealloced - $__internal_1_$__cuda_sm10x_tcgen05_guardrail_trap_phase_invalid_during_alloc)
$__internal_1_$__cuda_sm10x_tcgen05_guardrail_trap_phase_invalid_during_alloc:
[----:B------:R-:W-:Y:S05]  /*7770*/  BPT.TRAP 0x1 ;  /* 0x000000040000795c */ /* 0x000fea0000300000 */
[----:B------:R-:W-:-:S04]  /*7780*/  IMAD.MOV.U32 R3, RZ, RZ, 0x0 ;  /* 0x00000000ff037424 */ /* 0x000fc800078e00ff */
[----:B------:R-:W-:Y:S05]  /*7790*/  RET.REL.NODEC R2 `(matmul_kernel) ;  /* 0xffffff8802187950 */ /* 0x000fea0003c3ffff */
        .weak           $__internal_2_$__cuda_sm10x_tcgen05_guardrail_trap_unallocated_columns_being_dealloced
        .type           $__internal_2_$__cuda_sm10x_tcgen05_guardrail_trap_unallocated_columns_being_dealloced,@function
        .size           $__internal_2_$__cuda_sm10x_tcgen05_guardrail_trap_unallocated_columns_being_dealloced,(.L_x_20 - $__internal_2_$__cuda_sm10x_tcgen05_guardrail_trap_unallocated_columns_being_dealloced)
$__internal_2_$__cuda_sm10x_tcgen05_guardrail_trap_unallocated_columns_being_dealloced:
[----:B------:R-:W-:Y:S05]  /*77a0*/  BPT.TRAP 0x1 ;  /* 0x000000040000795c */ /* 0x000fea0000300000 */
[----:B------:R-:W-:-:S04]  /*77b0*/  IMAD.MOV.U32 R3, RZ, RZ, 0x0 ;  /* 0x00000000ff037424 */ /* 0x000fc800078e00ff */
[----:B------:R-:W-:Y:S05]  /*77c0*/  RET.REL.NODEC R2 `(matmul_kernel) ;  /* 0xffffff88020c7950 */ /* 0x000fea0003c3ffff */
.L_x_17:
[----:B------:R-:W-:-:S00]  /*77d0*/  BRA `(.L_x_17) ;  /* 0xfffffffc00fc7947 */ /* 0x000fc0000383ffff */
[----:B------:R-:W-:-:S00]  /*77e0*/  NOP ;  /* 0x0000000000007918 */ /* 0x000fc00000000000 */
        /* <DEDUP_REMOVED lines=9> */
.L_x_20:


//--------------------- .nv.shared.matmul_kernel  --------------------------
	.section	.nv.shared.matmul_kernel,"aw",@nobits
	.sectionflags	@""
	.align	16
	.zero		1024


//--------------------- .nv.shared.reserved.0     --------------------------
	.section	.nv.shared.reserved.0,"aw",@nobits
	.align	8
	.weak		__nv_reservedSMEM_offset_0_alias
	.size		__nv_reservedSMEM_offset_0_alias, 0, 64
	.other		__nv_reservedSMEM_offset_0_alias,@"STO_CUDA_RESERVED_SHARED STV_DEFAULT"
__nv_reservedSMEM_offset_0_alias:
	.zero		0
.nv.shared.reserved.0:
	.zero		64
	.weak		__nv_reservedSMEM_allocation_phase
	.type		__nv_reservedSMEM_allocation_phase,@object
	.size		__nv_reservedSMEM_allocation_phase,(.L_0 - __nv_reservedSMEM_allocation_phase)
__nv_reservedSMEM_allocation_phase:
	.zero		1
.L_0:
	.zero		7
	.weak		__nv_reservedSMEM_devtool_atexit_pc
	.type		__nv_reservedSMEM_devtool_atexit_pc,@object
	.size		__nv_reservedSMEM_devtool_atexit_pc,(__nv_reservedSMEM_allocation_mask - __nv_reservedSMEM_devtool_atexit_pc)
__nv_reservedSMEM_devtool_atexit_pc:
	.zero		8
	.weak		__nv_reservedSMEM_allocation_mask
	.type		__nv_reservedSMEM_allocation_mask,@object
	.size		__nv_reservedSMEM_allocation_mask,(.L_2 - __nv_reservedSMEM_allocation_mask)
__nv_reservedSMEM_allocation_mask:
	.zero		4
.L_2:


//--------------------- .nv.constant0.matmul_kernel --------------------------
	.section	.nv.constant0.matmul_kernel,"a",@progbits
	.sectionflags	@""
	.align	4
.nv.constant0.matmul_kernel:
	.zero		976


//--------------------- SYMBOLS --------------------------

	.type		.nv.reservedSmem.offset0,@object
	.size		.nv.reservedSmem.offset0,0x4
	.type		.nv.reservedSmem.cap,@object
	.size		.nv.reservedSmem.cap,0x4
